def attn_fwd(
    Q,
    K,
    V,
    Out,
    Lse,
    sm_scale,
    stride_qz,
    stride_qh,
    stride_qm,
    stride_qk,
    stride_kz,
    stride_kh,
    stride_kn,
    stride_kk,
    stride_vz,
    stride_vh,
    stride_vn,
    stride_vk,
    stride_oz,
    stride_oh,
    stride_om,
    stride_ok,
    seqlen_q,
    seqlen_k,
    BLOCK_M: tl.constexpr,
    BLOCK_N: tl.constexpr,
    HEAD_DIM: tl.constexpr,
    CAUSAL: tl.constexpr,
):
    start_m = tl.program_id(0)
    off_hz = tl.program_id(1)
    q_off = off_hz * stride_qh
    k_off = off_hz * stride_kh
    v_off = off_hz * stride_vh
    offs_m = start_m * BLOCK_M + tl.arange(0, BLOCK_M)
    offs_d = tl.arange(0, HEAD_DIM)
    offs_n = tl.arange(0, BLOCK_N)
    q_ptrs = Q + q_off + offs_m[:, None] * stride_qm + offs_d[None, :] * stride_qk
    k_ptrs = K + k_off + offs_d[:, None] * stride_kk + offs_n[None, :] * stride_kn
    v_ptrs = V + v_off + offs_n[:, None] * stride_vn + offs_d[None, :] * stride_vk
    m_i = tl.full([BLOCK_M], float("-inf"), dtype=tl.float32)
    l_i = tl.zeros([BLOCK_M], dtype=tl.float32) + 1.0
    acc = tl.zeros([BLOCK_M, HEAD_DIM], dtype=tl.float32)
    q = tl.load(q_ptrs)
    acc, l_i, m_i = _attn_fwd_inner(
        acc,
        l_i,
        m_i,
        q,
        k_ptrs,
        v_ptrs,
        sm_scale,
        stride_kn,
        stride_vn,
        start_m,
        seqlen_k,
        BLOCK_M,
        BLOCK_N,
        HEAD_DIM,
        CAUSAL,
    )
    acc = acc / l_i[:, None]
    lse = m_i + tl.math.log2(l_i) / 1.4426950408889634
    o_ptrs = (
        Out
        + off_hz * stride_oh
        + offs_m[:, None] * stride_om
        + offs_d[None, :] * stride_ok
    )
    tl.store(o_ptrs, acc.to(Out.dtype.element_ty))
    tl.store(Lse + off_hz * seqlen_q + offs_m, lse)

# config = {"BLOCK_M": 32, "BLOCK_N": 32, "HEAD_DIM": 256, "arch": "sm_100", "causal": true, "dtype": "bf16", "num_stages": 4, "num_warps": 8}
# arch = sm_100


// ===== COMPILED SASS (sm_100a) =====

	.target	sm_100a

	.elftype	@"ET_EXEC"


//--------------------- .note.nv.tkinfo           --------------------------
	.section	.note.nv.tkinfo,"",@"SHT_NOTE"
	.sectionflags	@"SHF_NOTE_NV_TKINFO"
	.tkinfo
        /*0018*/ 	.word	0x00000081
        /*0030*/ 	.string	""
        /*0030*/ 	.string	"ptxas-blackwell"
        /*0030*/ 	.string	"Cuda compilation tools, release 12.9, V12.9.86"
        /*0030*/ 	.string	"Build cuda_12.9.r12.9/compiler.36037853_0"
        /*0030*/ 	.string	"-v  -suppress-debug-info  -lineinfo  -arch sm_100a "



//--------------------- .note.nv.cuver            --------------------------
	.section	.note.nv.cuver,"",@"SHT_NOTE"
	.sectionflags	@"SHF_NOTE_NV_CUVER"
        /*0018*/ 	.short	0x0001
        /*001a*/ 	.short	0x0064
        /*001c*/ 	.short	0x0001
        /*001e*/ 	.short	0x0000
        /*0020*/ 	.short	0x0001
        /*0022*/ 	.short	0x0000


//--------------------- .nv.info                  --------------------------
	.section	.nv.info,"",@"SHT_CUDA_INFO"
	.align	4


	//----- nvinfo : EIATTR_REGCOUNT
	.align		4
        /*0000*/ 	.byte	0x04, 0x2f
        /*0002*/ 	.short	(.L_2 - .L_1)
	.align		4
.L_1:
        /*0004*/ 	.word	index@(attn_fwd)
        /*0008*/ 	.word	0x000000f9


	//----- nvinfo : EIATTR_FRAME_SIZE
	.align		4
.L_2:
        /*000c*/ 	.byte	0x04, 0x11
        /*000e*/ 	.short	(.L_4 - .L_3)
	.align		4
.L_3:
        /*0010*/ 	.word	index@(attn_fwd)
        /*0014*/ 	.word	0x00000000


	//----- nvinfo : EIATTR_MIN_STACK_SIZE
	.align		4
.L_4:
        /*0018*/ 	.byte	0x04, 0x12
        /*001a*/ 	.short	(.L_6 - .L_5)
	.align		4
.L_5:
        /*001c*/ 	.word	index@(attn_fwd)
        /*0020*/ 	.word	0x00000000
.L_6:


//--------------------- .nv.info.attn_fwd         --------------------------
	.section	.nv.info.attn_fwd,"",@"SHT_CUDA_INFO"
	.sectionflags	@""
	.align	4


	//----- nvinfo : EIATTR_CUDA_API_VERSION
	.align		4
        /*0000*/ 	.byte	0x04, 0x37
        /*0002*/ 	.short	(.L_8 - .L_7)
.L_7:
        /*0004*/ 	.word	0x00000081


	//----- nvinfo : EIATTR_KPARAM_INFO
	.align		4
.L_8:
        /*0008*/ 	.byte	0x04, 0x17
        /*000a*/ 	.short	(.L_10 - .L_9)
.L_9:
        /*000c*/ 	.word	0x00000000
        /*0010*/ 	.short	0x0019
        /*0012*/ 	.short	0x0080
        /*0014*/ 	.byte	0x00, 0xf4, 0x21, 0x00


	//----- nvinfo : EIATTR_KPARAM_INFO
	.align		4
.L_10:
        /*0018*/ 	.byte	0x04, 0x17
        /*001a*/ 	.short	(.L_12 - .L_11)
.L_11:
        /*001c*/ 	.word	0x00000000
        /*0020*/ 	.short	0x0018
        /*0022*/ 	.short	0x0078
        /*0024*/ 	.byte	0x00, 0xf4, 0x21, 0x00


	//----- nvinfo : EIATTR_KPARAM_INFO
	.align		4
.L_12:
        /*0028*/ 	.byte	0x04, 0x17
        /*002a*/ 	.short	(.L_14 - .L_13)
.L_13:
        /*002c*/ 	.word	0x00000000
        /*0030*/ 	.short	0x0017
        /*0032*/ 	.short	0x0070
        /*0034*/ 	.byte	0x00, 0xf0, 0x11, 0x00


	//----- nvinfo : EIATTR_KPARAM_INFO
	.align		4
.L_14:
        /*0038*/ 	.byte	0x04, 0x17
        /*003a*/ 	.short	(.L_16 - .L_15)
.L_15:
        /*003c*/ 	.word	0x00000000
        /*0040*/ 	.short	0x0016
        /*0042*/ 	.short	0x006c
        /*0044*/ 	.byte	0x00, 0xf0, 0x11, 0x00


	//----- nvinfo : EIATTR_KPARAM_INFO
	.align		4
.L_16:
        /*0048*/ 	.byte	0x04, 0x17
        /*004a*/ 	.short	(.L_18 - .L_17)
.L_17:
        /*004c*/ 	.word	0x00000000
        /*0050*/ 	.short	0x0015
        /*0052*/ 	.short	0x0068
        /*0054*/ 	.byte	0x00, 0xf0, 0x11, 0x00


	//----- nvinfo : EIATTR_KPARAM_INFO
	.align		4
.L_18:
        /*0058*/ 	.byte	0x04, 0x17
        /*005a*/ 	.short	(.L_20 - .L_19)
.L_19:
        /*005c*/ 	.word	0x00000000
        /*0060*/ 	.short	0x0014
        /*0062*/ 	.short	0x0064
        /*0064*/ 	.byte	0x00, 0xf0, 0x11, 0x00


	//----- nvinfo : EIATTR_KPARAM_INFO
	.align		4
.L_20:
        /*0068*/ 	.byte	0x04, 0x17
        /*006a*/ 	.short	(.L_22 - .L_21)
.L_21:
        /*006c*/ 	.word	0x00000000
        /*0070*/ 	.short	0x0013
        /*0072*/ 	.short	0x0060
        /*0074*/ 	.byte	0x00, 0xf0, 0x11, 0x00


	//----- nvinfo : EIATTR_KPARAM_INFO
	.align		4
.L_22:
        /*0078*/ 	.byte	0x04, 0x17
        /*007a*/ 	.short	(.L_24 - .L_23)
.L_23:
        /*007c*/ 	.word	0x00000000
        /*0080*/ 	.short	0x0012
        /*0082*/ 	.short	0x005c
        /*0084*/ 	.byte	0x00, 0xf0, 0x11, 0x00


	//----- nvinfo : EIATTR_KPARAM_INFO
	.align		4
.L_24:
        /*0088*/ 	.byte	0x04, 0x17
        /*008a*/ 	.short	(.L_26 - .L_25)
.L_25:
        /*008c*/ 	.word	0x00000000
        /*0090*/ 	.short	0x0011
        /*0092*/ 	.short	0x0058
        /*0094*/ 	.byte	0x00, 0xf0, 0x11, 0x00


	//----- nvinfo : EIATTR_KPARAM_INFO
	.align		4
.L_26:
        /*0098*/ 	.byte	0x04, 0x17
        /*009a*/ 	.short	(.L_28 - .L_27)
.L_27:
        /*009c*/ 	.word	0x00000000
        /*00a0*/ 	.short	0x0010
        /*00a2*/ 	.short	0x0054
        /*00a4*/ 	.byte	0x00, 0xf0, 0x11, 0x00


	//----- nvinfo : EIATTR_KPARAM_INFO
	.align		4
.L_28:
        /*00a8*/ 	.byte	0x04, 0x17
        /*00aa*/ 	.short	(.L_30 - .L_29)
.L_29:
        /*00ac*/ 	.word	0x00000000
        /*00b0*/ 	.short	0x000f
        /*00b2*/ 	.short	0x0050
        /*00b4*/ 	.byte	0x00, 0xf0, 0x11, 0x00


	//----- nvinfo : EIATTR_KPARAM_INFO
	.align		4
.L_30:
        /*00b8*/ 	.byte	0x04, 0x17
        /*00ba*/ 	.short	(.L_32 - .L_31)
.L_31:
        /*00bc*/ 	.word	0x00000000
        /*00c0*/ 	.short	0x000e
        /*00c2*/ 	.short	0x004c
        /*00c4*/ 	.byte	0x00, 0xf0, 0x11, 0x00


	//----- nvinfo : EIATTR_KPARAM_INFO
	.align		4
.L_32:
        /*00c8*/ 	.byte	0x04, 0x17
        /*00ca*/ 	.short	(.L_34 - .L_33)
.L_33:
        /*00cc*/ 	.word	0x00000000
        /*00d0*/ 	.short	0x000d
        /*00d2*/ 	.short	0x0048
        /*00d4*/ 	.byte	0x00, 0xf0, 0x11, 0x00


	//----- nvinfo : EIATTR_KPARAM_INFO
	.align		4
.L_34:
        /*00d8*/ 	.byte	0x04, 0x17
        /*00da*/ 	.short	(.L_36 - .L_35)
.L_35:
        /*00dc*/ 	.word	0x00000000
        /*00e0*/ 	.short	0x000c
        /*00e2*/ 	.short	0x0044
        /*00e4*/ 	.byte	0x00, 0xf0, 0x11, 0x00


	//----- nvinfo : EIATTR_KPARAM_INFO
	.align		4
.L_36:
        /*00e8*/ 	.byte	0x04, 0x17
        /*00ea*/ 	.short	(.L_38 - .L_37)
.L_37:
        /*00ec*/ 	.word	0x00000000
        /*00f0*/ 	.short	0x000b
        /*00f2*/ 	.short	0x0040
        /*00f4*/ 	.byte	0x00, 0xf0, 0x11, 0x00


	//----- nvinfo : EIATTR_KPARAM_INFO
	.align		4
.L_38:
        /*00f8*/ 	.byte	0x04, 0x17
        /*00fa*/ 	.short	(.L_40 - .L_39)
.L_39:
        /*00fc*/ 	.word	0x00000000
        /*0100*/ 	.short	0x000a
        /*0102*/ 	.short	0x003c
        /*0104*/ 	.byte	0x00, 0xf0, 0x11, 0x00


	//----- nvinfo : EIATTR_KPARAM_INFO
	.align		4
.L_40:
        /*0108*/ 	.byte	0x04, 0x17
        /*010a*/ 	.short	(.L_42 - .L_41)
.L_41:
        /*010c*/ 	.word	0x00000000
        /*0110*/ 	.short	0x0009
        /*0112*/ 	.short	0x0038
        /*0114*/ 	.byte	0x00, 0xf0, 0x11, 0x00


	//----- nvinfo : EIATTR_KPARAM_INFO
	.align		4
.L_42:
        /*0118*/ 	.byte	0x04, 0x17
        /*011a*/ 	.short	(.L_44 - .L_43)
.L_43:
        /*011c*/ 	.word	0x00000000
        /*0120*/ 	.short	0x0008
        /*0122*/ 	.short	0x0034
        /*0124*/ 	.byte	0x00, 0xf0, 0x11, 0x00


	//----- nvinfo : EIATTR_KPARAM_INFO
	.align		4
.L_44:
        /*0128*/ 	.byte	0x04, 0x17
        /*012a*/ 	.short	(.L_46 - .L_45)
.L_45:
        /*012c*/ 	.word	0x00000000
        /*0130*/ 	.short	0x0007
        /*0132*/ 	.short	0x0030
        /*0134*/ 	.byte	0x00, 0xf0, 0x11, 0x00


	//----- nvinfo : EIATTR_KPARAM_INFO
	.align		4
.L_46:
        /*0138*/ 	.byte	0x04, 0x17
        /*013a*/ 	.short	(.L_48 - .L_47)
.L_47:
        /*013c*/ 	.word	0x00000000
        /*0140*/ 	.short	0x0006
        /*0142*/ 	.short	0x002c
        /*0144*/ 	.byte	0x00, 0xf0, 0x11, 0x00


	//----- nvinfo : EIATTR_KPARAM_INFO
	.align		4
.L_48:
        /*0148*/ 	.byte	0x04, 0x17
        /*014a*/ 	.short	(.L_50 - .L_49)
.L_49:
        /*014c*/ 	.word	0x00000000
        /*0150*/ 	.short	0x0005
        /*0152*/ 	.short	0x0028
        /*0154*/ 	.byte	0x00, 0xf0, 0x11, 0x00


	//----- nvinfo : EIATTR_KPARAM_INFO
	.align		4
.L_50:
        /*0158*/ 	.byte	0x04, 0x17
        /*015a*/ 	.short	(.L_52 - .L_51)
.L_51:
        /*015c*/ 	.word	0x00000000
        /*0160*/ 	.short	0x0004
        /*0162*/ 	.short	0x0020
        /*0164*/ 	.byte	0x00, 0xf4, 0x21, 0x00


	//----- nvinfo : EIATTR_KPARAM_INFO
	.align		4
.L_52:
        /*0168*/ 	.byte	0x04, 0x17
        /*016a*/ 	.short	(.L_54 - .L_53)
.L_53:
        /*016c*/ 	.word	0x00000000
        /*0170*/ 	.short	0x0003
        /*0172*/ 	.short	0x0018
        /*0174*/ 	.byte	0x00, 0xf4, 0x21, 0x00


	//----- nvinfo : EIATTR_KPARAM_INFO
	.align		4
.L_54:
        /*0178*/ 	.byte	0x04, 0x17
        /*017a*/ 	.short	(.L_56 - .L_55)
.L_55:
        /*017c*/ 	.word	0x00000000
        /*0180*/ 	.short	0x0002
        /*0182*/ 	.short	0x0010
        /*0184*/ 	.byte	0x00, 0xf4, 0x21, 0x00


	//----- nvinfo : EIATTR_KPARAM_INFO
	.align		4
.L_56:
        /*0188*/ 	.byte	0x04, 0x17
        /*018a*/ 	.short	(.L_58 - .L_57)
.L_57:
        /*018c*/ 	.word	0x00000000
        /*0190*/ 	.short	0x0001
        /*0192*/ 	.short	0x0008
        /*0194*/ 	.byte	0x00, 0xf4, 0x21, 0x00


	//----- nvinfo : EIATTR_KPARAM_INFO
	.align		4
.L_58:
        /*0198*/ 	.byte	0x04, 0x17
        /*019a*/ 	.short	(.L_60 - .L_59)
.L_59:
        /*019c*/ 	.word	0x00000000
        /*01a0*/ 	.short	0x0000
        /*01a2*/ 	.short	0x0000
        /*01a4*/ 	.byte	0x00, 0xf4, 0x21, 0x00


	//----- nvinfo : EIATTR_SPARSE_MMA_MASK
	.align		4
.L_60:
        /*01a8*/ 	.byte	0x03, 0x50
        /*01aa*/ 	.short	0x0000


	//----- nvinfo : EIATTR_MAXREG_COUNT
	.align		4
        /*01ac*/ 	.byte	0x03, 0x1b
        /*01ae*/ 	.short	0x00ff


	//----- nvinfo : EIATTR_NUM_BARRIERS
	.align		4
        /*01b0*/ 	.byte	0x02, 0x4c
        /*01b2*/ 	.byte	0x01
	.zero		1


	//----- nvinfo : EIATTR_COOP_GROUP_MASK_REGIDS
	.align		4
        /*01b4*/ 	.byte	0x04, 0x29
        /*01b6*/ 	.short	(.L_62 - .L_61)


	//   ....[0]....
.L_61:
        /*01b8*/ 	.word	0xffffffff


	//   ....[1]....
        /*01bc*/ 	.word	0xffffffff


	//   ....[2]....
        /*01c0*/ 	.word	0xffffffff


	//   ....[3]....
        /*01c4*/ 	.word	0xffffffff


	//   ....[4]....
        /*01c8*/ 	.word	0xffffffff


	//   ....[5]....
        /*01cc*/ 	.word	0xffffffff


	//   ....[6]....
        /*01d0*/ 	.word	0xffffffff


	//   ....[7]....
        /*01d4*/ 	.word	0xffffffff


	//   ....[8]....
        /*01d8*/ 	.word	0xffffffff


	//   ....[9]....
        /*01dc*/ 	.word	0xffffffff


	//   ....[10]....
        /*01e0*/ 	.word	0xffffffff


	//   ....[11]....
        /*01e4*/ 	.word	0xffffffff


	//   ....[12]....
        /*01e8*/ 	.word	0xffffffff


	//   ....[13]....
        /*01ec*/ 	.word	0xffffffff


	//   ....[14]....
        /*01f0*/ 	.word	0xffffffff


	//   ....[15]....
        /*01f4*/ 	.word	0xffffffff


	//   ....[16]....
        /*01f8*/ 	.word	0xffffffff


	//   ....[17]....
        /*01fc*/ 	.word	0xffffffff


	//   ....[18]....
        /*0200*/ 	.word	0xffffffff


	//   ....[19]....
        /*0204*/ 	.word	0xffffffff


	//----- nvinfo : EIATTR_COOP_GROUP_INSTR_OFFSETS
	.align		4
.L_62:
        /*0208*/ 	.byte	0x04, 0x28
        /*020a*/ 	.short	(.L_64 - .L_63)


	//   ....[0]....
.L_63:
        /*020c*/ 	.word	0x00002e20


	//   ....[1]....
        /*0210*/ 	.word	0x00002e30


	//   ....[2]....
        /*0214*/ 	.word	0x00002e40


	//   ....[3]....
        /*0218*/ 	.word	0x00002e50


	//   ....[4]....
        /*021c*/ 	.word	0x00002ea0


	//   ....[5]....
        /*0220*/ 	.word	0x00002ec0


	//   ....[6]....
        /*0224*/ 	.word	0x00002ed0


	//   ....[7]....
        /*0228*/ 	.word	0x00002ee0


	//   ....[8]....
        /*022c*/ 	.word	0x00003090


	//   ....[9]....
        /*0230*/ 	.word	0x000030b0


	//   ....[10]....
        /*0234*/ 	.word	0x00003320


	//   ....[11]....
        /*0238*/ 	.word	0x00003330


	//   ....[12]....
        /*023c*/ 	.word	0x00003350


	//   ....[13]....
        /*0240*/ 	.word	0x00003360


	//   ....[14]....
        /*0244*/ 	.word	0x000033a0


	//   ....[15]....
        /*0248*/ 	.word	0x000033c0


	//   ....[16]....
        /*024c*/ 	.word	0x000033d0


	//   ....[17]....
        /*0250*/ 	.word	0x000033e0


	//   ....[18]....
        /*0254*/ 	.word	0x000034a0


	//   ....[19]....
        /*0258*/ 	.word	0x000034c0


	//----- nvinfo : EIATTR_VRC_CTA_INIT_COUNT
	.align		4
.L_64:
        /*025c*/ 	.byte	0x02, 0x4a
	.zero		1
	.zero		1


	//----- nvinfo : EIATTR_EXIT_INSTR_OFFSETS
	.align		4
        /*0260*/ 	.byte	0x04, 0x1c
        /*0262*/ 	.short	(.L_66 - .L_65)


	//   ....[0]....
.L_65:
        /*0264*/ 	.word	0x00005e10


	//   ....[1]....
        /*0268*/ 	.word	0x00005e40


	//----- nvinfo : EIATTR_REQNTID
	.align		4
.L_66:
        /*026c*/ 	.byte	0x04, 0x10
        /*026e*/ 	.short	(.L_68 - .L_67)
.L_67:
        /*0270*/ 	.word	0x00000100
        /*0274*/ 	.word	0x00000001
        /*0278*/ 	.word	0x00000001


	//----- nvinfo : EIATTR_CBANK_PARAM_SIZE
	.align		4
.L_68:
        /*027c*/ 	.byte	0x03, 0x19
        /*027e*/ 	.short	0x0088


	//----- nvinfo : EIATTR_PARAM_CBANK
	.align		4
        /*0280*/ 	.byte	0x04, 0x0a
        /*0282*/ 	.short	(.L_70 - .L_69)
	.align		4
.L_69:
        /*0284*/ 	.word	index@(.nv.constant0.attn_fwd)
        /*0288*/ 	.short	0x0380
        /*028a*/ 	.short	0x0088


	//----- nvinfo : EIATTR_SW_WAR
	.align		4
.L_70:
        /*028c*/ 	.byte	0x04, 0x36
        /*028e*/ 	.short	(.L_72 - .L_71)
.L_71:
        /*0290*/ 	.word	0x00000008
.L_72:


//--------------------- .nv.compat                --------------------------
	.section	.nv.compat,"",@"SHT_CUDA_COMPAT_INFO"
	.align	4
        /*0000*/ 	.byte	0x02, 0x02, 0x01, 0x00, 0x02, 0x05, 0x05, 0x00, 0x02, 0x03, 0x00, 0x00, 0x02, 0x06, 0x01, 0x00


//--------------------- .nv.callgraph             --------------------------
	.section	.nv.callgraph,"",@"SHT_CUDA_CALLGRAPH"
	.align	4
	.sectionentsize	8
	.align		4
        /*0000*/ 	.word	0x00000000
	.align		4
        /*0004*/ 	.word	0xffffffff
	.align		4
        /*0008*/ 	.word	0x00000000
	.align		4
        /*000c*/ 	.word	0xfffffffe
	.align		4
        /*0010*/ 	.word	0x00000000
	.align		4
        /*0014*/ 	.word	0xfffffffd
	.align		4
        /*0018*/ 	.word	0x00000000
	.align		4
        /*001c*/ 	.word	0xfffffffc


//--------------------- .nv.constant4             --------------------------
	.section	.nv.constant4,"a",@progbits
	.align	8
	.align		8
.nv.constant4:
        /*0000*/ 	.dword	_$_str


//--------------------- .text.attn_fwd            --------------------------
	.section	.text.attn_fwd,"ax",@progbits
	.align	128
        .global         attn_fwd
        .type           attn_fwd,@function
        .size           attn_fwd,(.L_x_3 - attn_fwd)
        .other          attn_fwd,@"STO_CUDA_ENTRY STV_DEFAULT"
attn_fwd:
.text.attn_fwd:
[----:B------:R-:W0:Y:S01]  /*0000*/  LDC R1, c[0x0][0x37c] ;  /* 0x0000df00ff017b82 */ /* 0x000e220000000800 */
[----:B------:R-:W1:Y:S07]  /*0010*/  S2R R18, SR_CTAID.X ;  /* 0x0000000000127919 */ /* 0x000e6e0000002500 */
[----:B------:R-:W2:Y:S01]  /*0020*/  S2UR UR7, SR_CTAID.Y ;  /* 0x00000000000779c3 */ /* 0x000ea20000002600 */
[----:B------:R-:W2:Y:S01]  /*0030*/  LDCU.64 UR4, c[0x0][0x3b0] ;  /* 0x00007600ff0477ac */ /* 0x000ea20008000a00 */
[----:B------:R-:W3:Y:S01]  /*0040*/  S2R R45, SR_TID.X ;  /* 0x00000000002d7919 */ /* 0x000ee20000002100 */
[----:B------:R-:W4:Y:S05]  /*0050*/  LDCU.64 UR10, c[0x0][0x358] ;  /* 0x00006b00ff0a77ac */ /* 0x000f2a0008000a00 */
[----:B------:R-:W5:Y:S08]  /*0060*/  LDC R48, c[0x0][0x3b8] ;  /* 0x0000ee00ff307b82 */ /* 0x000f700000000800 */
[----:B------:R-:W0:Y:S01]  /*0070*/  LDC.64 R8, c[0x0][0x380] ;  /* 0x0000e000ff087b82 */ /* 0x000e220000000a00 */
[----:B--2---:R-:W-:-:S04]  /*0080*/  UIMAD UR4, UR7, UR4, URZ ;  /* 0x00000004070472a4 */ /* 0x004fc8000f8e02ff */
[----:B------:R-:W-:Y:S01]  /*0090*/  USHF.L.U32 UR6, UR4, 0x1, URZ ;  /* 0x0000000104067899 */ /* 0x000fe200080006ff */
[----:B-1----:R-:W-:Y:S01]  /*00a0*/  IMAD.SHL.U32 R18, R18, 0x20, RZ ;  /* 0x0000002012127824 */ /* 0x002fe200078e00ff */
[----:B---3--:R-:W-:-:S04]  /*00b0*/  SHF.R.U32.HI R16, RZ, 0x5, R45 ;  /* 0x00000005ff107819 */ /* 0x008fc8000001162d */
[----:B------:R-:W-:Y:S02]  /*00c0*/  LOP3.LUT R0, R18, 0x1f, R45, 0xf8, !PT ;  /* 0x0000001f12007812 */ /* 0x000fe400078ef82d */
[----:B------:R-:W-:-:S03]  /*00d0*/  SGXT.U32 R16, R16, 0x3 ;  /* 0x000000031010781a */ /* 0x000fc60000000000 */
[----:B------:R-:W-:Y:S01]  /*00e0*/  IMAD R2, R0, UR5, RZ ;  /* 0x0000000500027c24 */ /* 0x000fe2000f8e02ff */
[----:B------:R-:W-:Y:S01]  /*00f0*/  UIMAD.WIDE UR4, UR4, 0x2, URZ ;  /* 0x00000002040478a5 */ /* 0x000fe2000f8e02ff */
[----:B-----5:R-:W-:Y:S02]  /*0100*/  IMAD R5, R16, R48, RZ ;  /* 0x0000003010057224 */ /* 0x020fe400078e02ff */
[----:B------:R-:W-:Y:S02]  /*0110*/  IMAD.SHL.U32 R3, R2, 0x2, RZ ;  /* 0x0000000202037824 */ /* 0x000fe400078e00ff */
[----:B------:R-:W-:Y:S02]  /*0120*/  IMAD R7, R48, 0x8, R5 ;  /* 0x0000000830077824 */ /* 0x000fe400078e0205 */
[----:B------:R-:W-:Y:S01]  /*0130*/  IMAD.HI R2, R2, 0x2, RZ ;  /* 0x0000000202027827 */ /* 0x000fe200078e02ff */
[----:B0-----:R-:W-:-:S03]  /*0140*/  IADD3 R44, P0, P1, R3, UR6, R8 ;  /* 0x00000006032c7c10 */ /* 0x001fc6000f91e008 */
[----:B------:R-:W-:Y:S01]  /*0150*/  IMAD R8, R48, 0x8, R7 ;  /* 0x0000000830087824 */ /* 0x000fe200078e0207 */
[----:B------:R-:W-:Y:S02]  /*0160*/  IADD3.X R46, PT, PT, R2, UR5, R9, P0, P1 ;  /* 0x00000005022e7c10 */ /* 0x000fe400087e2409 */
[-C--:B------:R-:W-:Y:S01]  /*0170*/  LEA R2, P0, R5, R44.reuse, 0x1 ;  /* 0x0000002c05027211 */ /* 0x080fe200078008ff */
[C---:B------:R-:W-:Y:S01]  /*0180*/  IMAD R9, R48.reuse, 0x8, R8 ;  /* 0x0000000830097824 */ /* 0x040fe200078e0208 */
[----:B------:R-:W-:Y:S02]  /*0190*/  LEA R4, P1, R7, R44, 0x1 ;  /* 0x0000002c07047211 */ /* 0x000fe400078208ff */
[----:B------:R-:W-:Y:S01]  /*01a0*/  LEA.HI.X.SX32 R3, R5, R46, 0x1, P0 ;  /* 0x0000002e05037211 */ /* 0x000fe200000f0eff */
[----:B------:R-:W-:Y:S01]  /*01b0*/  IMAD R11, R48, 0x8, R9 ;  /* 0x00000008300b7824 */ /* 0x000fe200078e0209 */
[----:B------:R-:W-:Y:S02]  /*01c0*/  LEA R6, P0, R8, R44, 0x1 ;  /* 0x0000002c08067211 */ /* 0x000fe400078008ff */
[----:B------:R-:W-:Y:S01]  /*01d0*/  LEA.HI.X.SX32 R5, R7, R46, 0x1, P1 ;  /* 0x0000002e07057211 */ /* 0x000fe200008f0eff */
[----:B----4-:R-:W2:Y:S01]  /*01e0*/  LDG.E.U16 R17, desc[UR10][R2.64] ;  /* 0x0000000a02117981 */ /* 0x010ea2000c1e1500 */
[----:B------:R-:W-:-:S02]  /*01f0*/  LEA R13, R48, R11, 0x3 ;  /* 0x0000000b300d7211 */ /* 0x000fc400078e18ff */
[----:B------:R-:W-:Y:S01]  /*0200*/  LEA.HI.X.SX32 R7, R8, R46, 0x1, P0 ;  /* 0x0000002e08077211 */ /* 0x000fe200000f0eff */
[----:B------:R-:W3:Y:S01]  /*0210*/  LDG.E.U16 R19, desc[UR10][R4.64] ;  /* 0x0000000a04137981 */ /* 0x000ee2000c1e1500 */
[C---:B------:R-:W-:Y:S01]  /*0220*/  LEA R8, P0, R9.reuse, R44, 0x1 ;  /* 0x0000002c09087211 */ /* 0x040fe200078008ff */
[C---:B------:R-:W-:Y:S02]  /*0230*/  IMAD R14, R48.reuse, 0x8, R13 ;  /* 0x00000008300e7824 */ /* 0x040fe400078e020d */
[----:B------:R0:W4:Y:S01]  /*0240*/  LDG.E.U16 R20, desc[UR10][R6.64] ;  /* 0x0000000a06147981 */ /* 0x000122000c1e1500 */
[----:B------:R-:W-:Y:S01]  /*0250*/  LEA.HI.X.SX32 R9, R9, R46, 0x1, P0 ;  /* 0x0000002e09097211 */ /* 0x000fe200000f0eff */
[----:B------:R-:W-:Y:S01]  /*0260*/  IMAD R15, R48, 0x8, R14 ;  /* 0x00000008300f7824 */ /* 0x000fe200078e020e */
[CC--:B------:R-:W-:Y:S02]  /*0270*/  LEA R10, P0, R11.reuse, R44.reuse, 0x1 ;  /* 0x0000002c0b0a7211 */ /* 0x0c0fe400078008ff */
[----:B------:R-:W-:Y:S01]  /*0280*/  LEA R12, P1, R14, R44, 0x1 ;  /* 0x0000002c0e0c7211 */ /* 0x000fe200078208ff */
[----:B------:R1:W5:Y:S01]  /*0290*/  LDG.E.U16 R21, desc[UR10][R8.64] ;  /* 0x0000000a08157981 */ /* 0x000362000c1e1500 */
[----:B------:R-:W-:Y:S01]  /*02a0*/  LEA.HI.X.SX32 R11, R11, R46, 0x1, P0 ;  /* 0x0000002e0b0b7211 */ /* 0x000fe200000f0eff */
[----:B0-----:R-:W-:Y:S01]  /*02b0*/  IMAD R7, R48, 0x8, R15 ;  /* 0x0000000830077824 */ /* 0x001fe200078e020f */
[----:B------:R-:W-:-:S03]  /*02c0*/  LEA R2, P0, R13, R44, 0x1 ;  /* 0x0000002c0d027211 */ /* 0x000fc600078008ff */
[----:B------:R0:W5:Y:S01]  /*02d0*/  LDG.E.U16 R22, desc[UR10][R10.64] ;  /* 0x0000000a0a167981 */ /* 0x000162000c1e1500 */
[----:B-1----:R-:W-:Y:S01]  /*02e0*/  IMAD R9, R48, 0x8, R7 ;  /* 0x0000000830097824 */ /* 0x002fe200078e0207 */
[-C--:B------:R-:W-:Y:S02]  /*02f0*/  LEA.HI.X.SX32 R3, R13, R46.reuse, 0x1, P0 ;  /* 0x0000002e0d037211 */ /* 0x080fe400000f0eff */
[----:B------:R-:W-:Y:S01]  /*0300*/  LEA.HI.X.SX32 R13, R14, R46, 0x1, P1 ;  /* 0x0000002e0e0d7211 */ /* 0x000fe200008f0eff */
[C---:B------:R-:W-:Y:S01]  /*0310*/  IMAD R14, R48.reuse, 0x8, R9 ;  /* 0x00000008300e7824 */ /* 0x040fe200078e0209 */
[C---:B------:R-:W-:Y:S01]  /*0320*/  LEA R4, P0, R15.reuse, R44, 0x1 ;  /* 0x0000002c0f047211 */ /* 0x040fe200078008ff */
[----:B------:R-:W5:Y:S03]  /*0330*/  LDG.E.U16 R23, desc[UR10][R2.64] ;  /* 0x0000000a02177981 */ /* 0x000f66000c1e1500 */
[----:B------:R-:W-:Y:S01]  /*0340*/  LEA.HI.X.SX32 R5, R15, R46, 0x1, P0 ;  /* 0x0000002e0f057211 */ /* 0x000fe200000f0eff */
[----:B------:R-:W-:Y:S01]  /*0350*/  IMAD R15, R48, 0x8, R14 ;  /* 0x00000008300f7824 */ /* 0x000fe200078e020e */
[-C--:B------:R-:W-:Y:S01]  /*0360*/  LEA R6, P0, R7, R44.reuse, 0x1 ;  /* 0x0000002c07067211 */ /* 0x080fe200078008ff */
[----:B------:R1:W5:Y:S01]  /*0370*/  LDG.E.U16 R24, desc[UR10][R12.64] ;  /* 0x0000000a0c187981 */ /* 0x000362000c1e1500 */
[----:B0-----:R-:W-:-:S02]  /*0380*/  LEA R10, P1, R14, R44, 0x1 ;  /* 0x0000002c0e0a7211 */ /* 0x001fc400078208ff */
[----:B------:R-:W-:Y:S01]  /*0390*/  LEA.HI.X.SX32 R7, R7, R46, 0x1, P0 ;  /* 0x0000002e07077211 */ /* 0x000fe200000f0eff */
[----:B------:R0:W5:Y:S01]  /*03a0*/  LDG.E.U16 R25, desc[UR10][R4.64] ;  /* 0x0000000a04197981 */ /* 0x000162000c1e1500 */
[C---:B------:R-:W-:Y:S02]  /*03b0*/  LEA R8, P0, R9.reuse, R44, 0x1 ;  /* 0x0000002c09087211 */ /* 0x040fe400078008ff */
[----:B-1----:R-:W-:Y:S01]  /*03c0*/  LEA R12, R48, R15, 0x3 ;  /* 0x0000000f300c7211 */ /* 0x002fe200078e18ff */
[----:B------:R-:W5:Y:S01]  /*03d0*/  LDG.E.U16 R26, desc[UR10][R6.64] ;  /* 0x0000000a061a7981 */ /* 0x000f62000c1e1500 */
[----:B------:R-:W-:-:S03]  /*03e0*/  LEA.HI.X.SX32 R9, R9, R46, 0x1, P0 ;  /* 0x0000002e09097211 */ /* 0x000fc600000f0eff */
[----:B------:R-:W-:Y:S01]  /*03f0*/  IMAD R13, R48, 0x8, R12 ;  /* 0x00000008300d7824 */ /* 0x000fe200078e020c */
[----:B------:R-:W-:Y:S01]  /*0400*/  LEA.HI.X.SX32 R11, R14, R46, 0x1, P1 ;  /* 0x0000002e0e0b7211 */ /* 0x000fe200008f0eff */
[----:B------:R-:W5:Y:S01]  /*0410*/  LDG.E.U16 R27, desc[UR10][R8.64] ;  /* 0x0000000a081b7981 */ /* 0x000f62000c1e1500 */
[C---:B------:R-:W-:Y:S01]  /*0420*/  LEA R2, P0, R15.reuse, R44, 0x1 ;  /* 0x0000002c0f027211 */ /* 0x040fe200078008ff */
[C---:B------:R-:W-:Y:S02]  /*0430*/  IMAD R14, R48.reuse, 0x8, R13 ;  /* 0x00000008300e7824 */ /* 0x040fe400078e020d */
[----:B------:R1:W5:Y:S01]  /*0440*/  LDG.E.U16 R28, desc[UR10][R10.64] ;  /* 0x0000000a0a1c7981 */ /* 0x000362000c1e1500 */
[----:B------:R-:W-:Y:S01]  /*0450*/  LEA.HI.X.SX32 R3, R15, R46, 0x1, P0 ;  /* 0x0000002e0f037211 */ /* 0x000fe200000f0eff */
[----:B------:R-:W-:Y:S01]  /*0460*/  IMAD R15, R48, 0x8, R14 ;  /* 0x00000008300f7824 */ /* 0x000fe200078e020e */
[----:B0-----:R-:W-:-:S03]  /*0470*/  LEA R4, P0, R12, R44, 0x1 ;  /* 0x0000002c0c047211 */ /* 0x001fc600078008ff */
[----:B------:R0:W5:Y:S01]  /*0480*/  LDG.E.U16 R29, desc[UR10][R2.64] ;  /* 0x0000000a021d7981 */ /* 0x000162000c1e1500 */
[----:B------:R-:W-:Y:S01]  /*0490*/  LEA.HI.X.SX32 R5, R12, R46, 0x1, P0 ;  /* 0x0000002e0c057211 */ /* 0x000fe200000f0eff */
[----:B-1----:R-:W-:Y:S01]  /*04a0*/  IMAD R10, R48, 0x8, R15 ;  /* 0x00000008300a7824 */ /* 0x002fe200078e020f */
[----:B------:R-:W-:-:S03]  /*04b0*/  LEA R6, P0, R13, R44, 0x1 ;  /* 0x0000002c0d067211 */ /* 0x000fc600078008ff */
[----:B------:R-:W5:Y:S01]  /*04c0*/  LDG.E.U16 R30, desc[UR10][R4.64] ;  /* 0x0000000a041e7981 */ /* 0x000f62000c1e1500 */
[----:B------:R-:W-:Y:S01]  /*04d0*/  LEA R12, P1, R14, R44, 0x1 ;  /* 0x0000002c0e0c7211 */ /* 0x000fe200078208ff */
[----:B------:R-:W-:Y:S01]  /*04e0*/  IMAD R11, R48, 0x8, R10 ;  /* 0x00000008300b7824 */ /* 0x000fe200078e020a */
[-C--:B------:R-:W-:Y:S02]  /*04f0*/  LEA.HI.X.SX32 R7, R13, R46.reuse, 0x1, P0 ;  /* 0x0000002e0d077211 */ /* 0x080fe400000f0eff */
[----:B------:R-:W-:Y:S01]  /*0500*/  LEA.HI.X.SX32 R13, R14, R46, 0x1, P1 ;  /* 0x0000002e0e0d7211 */ /* 0x000fe200008f0eff */
[C---:B------:R-:W-:Y:S01]  /*0510*/  IMAD R14, R48.reuse, 0x8, R11 ;  /* 0x00000008300e7824 */ /* 0x040fe200078e020b */
[C---:B------:R-:W-:Y:S01]  /*0520*/  LEA R8, P0, R15.reuse, R44, 0x1 ;  /* 0x0000002c0f087211 */ /* 0x040fe200078008ff */
[----:B------:R-:W5:Y:S03]  /*0530*/  LDG.E.U16 R31, desc[UR10][R6.64] ;  /* 0x0000000a061f7981 */ /* 0x000f66000c1e1500 */
[----:B------:R-:W-:Y:S01]  /*0540*/  LEA.HI.X.SX32 R9, R15, R46, 0x1, P0 ;  /* 0x0000002e0f097211 */ /* 0x000fe200000f0eff */
[----:B------:R1:W5:Y:S01]  /*0550*/  LDG.E.U16 R32, desc[UR10][R12.64] ;  /* 0x0000000a0c207981 */ /* 0x000362000c1e1500 */
[----:B------:R-:W-:-:S02]  /*0560*/  LEA R15, R48, R14, 0x3 ;  /* 0x0000000e300f7211 */ /* 0x000fc400078e18ff */
[C---:B0-----:R-:W-:Y:S01]  /*0570*/  LEA R2, P0, R10.reuse, R44, 0x1 ;  /* 0x0000002c0a027211 */ /* 0x041fe200078008ff */
[----:B------:R0:W5:Y:S03]  /*0580*/  LDG.E.U16 R33, desc[UR10][R8.64] ;  /* 0x0000000a08217981 */ /* 0x000166000c1e1500 */
[----:B------:R-:W-:Y:S01]  /*0590*/  LEA.HI.X.SX32 R3, R10, R46, 0x1, P0 ;  /* 0x0000002e0a037211 */ /* 0x000fe200000f0eff */
[----:B-1----:R-:W-:Y:S01]  /*05a0*/  IMAD R12, R48, 0x8, R15 ;  /* 0x00000008300c7824 */ /* 0x002fe200078e020f */
[----:B------:R-:W-:-:S03]  /*05b0*/  LEA R4, P0, R11, R44, 0x1 ;  /* 0x0000002c0b047211 */ /* 0x000fc600078008ff */
[----:B------:R1:W5:Y:S01]  /*05c0*/  LDG.E.U16 R34, desc[UR10][R2.64] ;  /* 0x0000000a02227981 */ /* 0x000362000c1e1500 */
        /* <DEDUP_REMOVED lines=8> */
[----:B------:R-:W-:Y:S01]  /*0650*/  IMAD R15, R48, 0x8, R14 ;  /* 0x00000008300f7824 */ /* 0x000fe200078e020e */
[C---:B0-----:R-:W-:Y:S01]  /*0660*/  LEA R8, P0, R12.reuse, R44, 0x1 ;  /* 0x0000002c0c087211 */ /* 0x041fe200078008ff */
[----:B------:R0:W5:Y:S03]  /*0670*/  LDG.E.U16 R36, desc[UR10][R10.64] ;  /* 0x0000000a0a247981 */ /* 0x000166000c1e1500 */
[----:B------:R-:W-:Y:S01]  /*0680*/  LEA.HI.X.SX32 R9, R12, R46, 0x1, P0 ;  /* 0x0000002e0c097211 */ /* 0x000fe200000f0eff */
[----:B------:R0:W5:Y:S01]  /*0690*/  LDG.E.U16 R37, desc[UR10][R6.64] ;  /* 0x0000000a06257981 */ /* 0x000162000c1e1500 */
[CC--:B-1----:R-:W-:Y:S01]  /*06a0*/  LEA R2, P0, R13.reuse, R44.reuse, 0x1 ;  /* 0x0000002c0d027211 */ /* 0x0c2fe200078008ff */
[----:B0-----:R-:W-:Y:S01]  /*06b0*/  IMAD R10, R48, 0x8, R15 ;  /* 0x00000008300a7824 */ /* 0x001fe200078e020f */
[----:B------:R-:W-:Y:S01]  /*06c0*/  LEA R12, P1, R14, R44, 0x1 ;  /* 0x0000002c0e0c7211 */ /* 0x000fe200078208ff */
[----:B------:R-:W5:Y:S02]  /*06d0*/  LDG.E.U16 R38, desc[UR10][R8.64] ;  /* 0x0000000a08267981 */ /* 0x000f64000c1e1500 */
[----:B------:R-:W-:Y:S01]  /*06e0*/  IMAD R11, R48, 0x8, R10 ;  /* 0x00000008300b7824 */ /* 0x000fe200078e020a */
[----:B------:R-:W-:-:S02]  /*06f0*/  LEA.HI.X.SX32 R3, R13, R46, 0x1, P0 ;  /* 0x0000002e0d037211 */ /* 0x000fc400000f0eff */
[----:B------:R-:W-:Y:S02]  /*0700*/  LEA.HI.X.SX32 R13, R14, R46, 0x1, P1 ;  /* 0x0000002e0e0d7211 */ /* 0x000fe400008f0eff */
[C---:B------:R-:W-:Y:S01]  /*0710*/  LEA R4, P0, R15.reuse, R44, 0x1 ;  /* 0x0000002c0f047211 */ /* 0x040fe200078008ff */
[----:B------:R0:W5:Y:S01]  /*0720*/  LDG.E.U16 R39, desc[UR10][R2.64] ;  /* 0x0000000a02277981 */ /* 0x000162000c1e1500 */
[----:B------:R-:W-:Y:S02]  /*0730*/  LEA R14, R48, R11, 0x3 ;  /* 0x0000000b300e7211 */ /* 0x000fe400078e18ff */
[----:B------:R-:W-:Y:S01]  /*0740*/  LEA.HI.X.SX32 R5, R15, R46, 0x1, P0 ;  /* 0x0000002e0f057211 */ /* 0x000fe200000f0eff */
[----:B------:R1:W5:Y:S01]  /*0750*/  LDG.E.U16 R40, desc[UR10][R12.64] ;  /* 0x0000000a0c287981 */ /* 0x000362000c1e1500 */
[----:B------:R-:W-:Y:S01]  /*0760*/  LEA R6, P0, R10, R44, 0x1 ;  /* 0x0000002c0a067211 */ /* 0x000fe200078008ff */
[----:B------:R-:W-:Y:S02]  /*0770*/  IMAD R15, R48, 0x8, R14 ;  /* 0x00000008300f7824 */ /* 0x000fe400078e020e */
[----:B------:R1:W5:Y:S01]  /*0780*/  LDG.E.U16 R41, desc[UR10][R4.64] ;  /* 0x0000000a04297981 */ /* 0x000362000c1e1500 */
[----:B------:R-:W-:Y:S01]  /*0790*/  LEA.HI.X.SX32 R7, R10, R46, 0x1, P0 ;  /* 0x0000002e0a077211 */ /* 0x000fe200000f0eff */
[----:B0-----:R-:W-:Y:S01]  /*07a0*/  IMAD R2, R48, 0x8, R15 ;  /* 0x0000000830027824 */ /* 0x001fe200078e020f */
[----:B------:R-:W-:-:S02]  /*07b0*/  LEA R8, P0, R11, R44, 0x1 ;  /* 0x0000002c0b087211 */ /* 0x000fc400078008ff */
[----:B------:R-:W-:Y:S01]  /*07c0*/  LEA R10, P1, R14, R44, 0x1 ;  /* 0x0000002c0e0a7211 */ /* 0x000fe200078208ff */
[----:B------:R-:W-:Y:S01]  /*07d0*/  IMAD R3, R48, 0x8, R2 ;  /* 0x0000000830037824 */ /* 0x000fe200078e0202 */
[-C--:B------:R-:W-:Y:S01]  /*07e0*/  LEA.HI.X.SX32 R9, R11, R46.reuse, 0x1, P0 ;  /* 0x0000002e0b097211 */ /* 0x080fe200000f0eff */
[----:B------:R0:W5:Y:S01]  /*07f0*/  LDG.E.U16 R42, desc[UR10][R6.64] ;  /* 0x0000000a062a7981 */ /* 0x000162000c1e1500 */
[----:B------:R-:W-:Y:S02]  /*0800*/  LEA.HI.X.SX32 R11, R14, R46, 0x1, P1 ;  /* 0x0000002e0e0b7211 */ /* 0x000fe400008f0eff */
[C---:B------:R-:W-:Y:S01]  /*0810*/  LEA R14, P0, R15.reuse, R44, 0x1 ;  /* 0x0000002c0f0e7211 */ /* 0x040fe200078008ff */
[----:B-1----:R-:W-:Y:S01]  /*0820*/  IMAD R13, R48, 0x8, R3 ;  /* 0x00000008300d7824 */ /* 0x002fe200078e0203 */
[----:B------:R1:W5:Y:S02]  /*0830*/  LDG.E.U16 R43, desc[UR10][R8.64] ;  /* 0x0000000a082b7981 */ /* 0x000364000c1e1500 */
[----:B------:R-:W-:-:S02]  /*0840*/  LEA.HI.X.SX32 R15, R15, R46, 0x1, P0 ;  /* 0x0000002e0f0f7211 */ /* 0x000fc400000f0eff */
[CC--:B------:R-:W-:Y:S01]  /*0850*/  LEA R4, P0, R2.reuse, R44.reuse, 0x1 ;  /* 0x0000002c02047211 */ /* 0x0c0fe200078008ff */
[----:B------:R0:W5:Y:S01]  /*0860*/  LDG.E.U16 R10, desc[UR10][R10.64] ;  /* 0x0000000a0a0a7981 */ /* 0x000162000c1e1500 */
[C---:B------:R-:W-:Y:S02]  /*0870*/  LEA R12, P1, R13.reuse, R44, 0x1 ;  /* 0x0000002c0d0c7211 */ /* 0x040fe400078208ff */
[-C--:B------:R-:W-:Y:S01]  /*0880*/  LEA.HI.X.SX32 R5, R2, R46.reuse, 0x1, P0 ;  /* 0x0000002e02057211 */ /* 0x080fe200000f0eff */
[----:B------:R-:W-:Y:S01]  /*0890*/  IMAD R2, R48, 0x8, R13 ;  /* 0x0000000830027824 */ /* 0x000fe200078e020d */
[----:B------:R-:W-:Y:S01]  /*08a0*/  LEA.HI.X.SX32 R13, R13, R46, 0x1, P1 ;  /* 0x0000002e0d0d7211 */ /* 0x000fe200008f0eff */
[----:B------:R-:W5:Y:S04]  /*08b0*/  LDG.E.U16 R14, desc[UR10][R14.64] ;  /* 0x0000000a0e0e7981 */ /* 0x000f68000c1e1500 */
[----:B------:R-:W5:Y:S01]  /*08c0*/  LDG.E.U16 R12, desc[UR10][R12.64] ;  /* 0x0000000a0c0c7981 */ /* 0x000f62000c1e1500 */
[----:B0-----:R-:W-:-:S04]  /*08d0*/  LEA R6, P0, R3, R44, 0x1 ;  /* 0x0000002c03067211 */ /* 0x001fc800078008ff */
[----:B------:R-:W-:Y:S02]  /*08e0*/  LEA.HI.X.SX32 R7, R3, R46, 0x1, P0 ;  /* 0x0000002e03077211 */ /* 0x000fe400000f0eff */
[C---:B-1----:R-:W-:Y:S02]  /*08f0*/  LEA R8, P0, R2.reuse, R44, 0x1 ;  /* 0x0000002c02087211 */ /* 0x042fe400078008ff */
[----:B------:R0:W5:Y:S02]  /*0900*/  LDG.E.U16 R44, desc[UR10][R4.64] ;  /* 0x0000000a042c7981 */ /* 0x000164000c1e1500 */
[----:B------:R-:W-:Y:S02]  /*0910*/  LEA.HI.X.SX32 R9, R2, R46, 0x1, P0 ;  /* 0x0000002e02097211 */ /* 0x000fe400000f0eff */
[----:B------:R1:W5:Y:S04]  /*0920*/  LDG.E.U16 R6, desc[UR10][R6.64] ;  /* 0x0000000a06067981 */ /* 0x000368000c1e1500 */
[----:B------:R1:W5:Y:S01]  /*0930*/  LDG.E.U16 R8, desc[UR10][R8.64] ;  /* 0x0000000a08087981 */ /* 0x000362000c1e1500 */
[----:B------:R-:W1:Y:S01]  /*0940*/  S2UR UR6, SR_CgaCtaId ;  /* 0x00000000000679c3 */ /* 0x000e620000008800 */
[----:B------:R-:W1:Y:S01]  /*0950*/  S2R R2, SR_TID.X ;  /* 0x0000000000027919 */ /* 0x000e620000002100 */
[----:B------:R-:W-:-:S02]  /*0960*/  LOP3.LUT R3, R45, 0xff, RZ, 0xc0, !PT ;  /* 0x000000ff2d037812 */ /* 0x000fc400078ec0ff */
[----:B------:R-:W-:Y:S01]  /*0970*/  LOP3.LUT R11, R45, 0xc0, RZ, 0xc0, !PT ;  /* 0x000000c02d0b7812 */ /* 0x000fe200078ec0ff */
[----:B------:R-:W-:Y:S02]  /*0980*/  UMOV UR4, 0x400 ;  /* 0x0000040000047882 */ /* 0x000fe40000000000 */
[----:B0-----:R-:W-:Y:S01]  /*0990*/  IMAD.SHL.U32 R4, R3, 0x2, RZ ;  /* 0x0000000203047824 */ /* 0x001fe200078e00ff */
[----:B------:R-:W-:-:S04]  /*09a0*/  SHF.R.U32.HI R11, RZ, 0x2, R11 ;  /* 0x00000002ff0b7819 */ /* 0x000fc8000001160b */
[----:B------:R-:W-:Y:S01]  /*09b0*/  LOP3.LUT R11, R4, R11, RZ, 0x3c, !PT ;  /* 0x0000000b040b7212 */ /* 0x000fe200078e3cff */
[----:B-1----:R-:W-:Y:S01]  /*09c0*/  ULEA UR6, UR6, UR4, 0x18 ;  /* 0x0000000406067291 */ /* 0x002fe2000f8ec0ff */
[----:B------:R-:W-:Y:S01]  /*09d0*/  SHF.R.S32.HI R5, RZ, 0x4, R2 ;  /* 0x00000004ff057819 */ /* 0x000fe20000011402 */
[C---:B------:R-:W-:Y:S01]  /*09e0*/  IMAD.SHL.U32 R7, R2.reuse, 0x8, RZ ;  /* 0x0000000802077824 */ /* 0x040fe200078e00ff */
[C---:B------:R-:W-:Y:S02]  /*09f0*/  LOP3.LUT R15, R2.reuse, 0xe0, RZ, 0xc0, !PT ;  /* 0x000000e0020f7812 */ /* 0x040fe400078ec0ff */
[----:B------:R-:W-:Y:S02]  /*0a00*/  SGXT R5, R5, 0x1 ;  /* 0x000000010505781a */ /* 0x000fe40000000200 */
[C---:B------:R-:W-:Y:S02]  /*0a10*/  LOP3.LUT R46, R2.reuse, 0x3, RZ, 0xc0, !PT ;  /* 0x00000003022e7812 */ /* 0x040fe400078ec0ff */
[----:B------:R-:W-:-:S02]  /*0a20*/  LOP3.LUT R4, R2, 0xc, RZ, 0xc0, !PT ;  /* 0x0000000c02047812 */ /* 0x000fc400078ec0ff */
[----:B------:R-:W-:Y:S02]  /*0a30*/  LOP3.LUT R5, R5, 0x1020, RZ, 0xc0, !PT ;  /* 0x0000102005057812 */ /* 0x000fe400078ec0ff */
[----:B------:R-:W-:Y:S02]  /*0a40*/  LEA R13, R46, R15, 0x1 ;  /* 0x0000000f2e0d7211 */ /* 0x000fe400078e08ff */
[----:B------:R-:W-:Y:S02]  /*0a50*/  LOP3.LUT R7, R7, 0x1f8, RZ, 0xc0, !PT ;  /* 0x000001f807077812 */ /* 0x000fe400078ec0ff */
[----:B------:R-:W-:Y:S01]  /*0a60*/  LOP3.LUT R9, R2, 0xc0, RZ, 0xc0, !PT ;  /* 0x000000c002097812 */ /* 0x000fe200078ec0ff */
[C---:B------:R-:W-:Y:S02]  /*0a70*/  IMAD R46, R4.reuse, 0x2, R5 ;  /* 0x00000002042e7824 */ /* 0x040fe400078e0205 */
[----:B------:R-:W-:Y:S01]  /*0a80*/  IMAD R7, R4, 0x400, R7 ;  /* 0x0000040004077824 */ /* 0x000fe200078e0207 */
[----:B------:R-:W-:Y:S01]  /*0a90*/  SHF.R.U32.HI R4, RZ, 0x1, R9 ;  /* 0x00000001ff047819 */ /* 0x000fe20000011609 */
[----:B------:R-:W-:Y:S01]  /*0aa0*/  IMAD.SHL.U32 R5, R13, 0x10, RZ ;  /* 0x000000100d057824 */ /* 0x000fe200078e00ff */
[----:B------:R-:W-:Y:S01]  /*0ab0*/  MOV R130, 0xff800000 ;  /* 0xff80000000827802 */ /* 0x000fe20000000f00 */
[----:B------:R-:W-:Y:S01]  /*0ac0*/  IMAD.MOV.U32 R224, RZ, RZ, -0x800000 ;  /* 0xff800000ffe07424 */ /* 0x000fe200078e00ff */
[----:B------:R-:W-:Y:S01]  /*0ad0*/  LOP3.LUT R4, R7, R4, RZ, 0x3c, !PT ;  /* 0x0000000407047212 */ /* 0x000fe200078e3cff */
[----:B------:R-:W-:Y:S01]  /*0ae0*/  IMAD.MOV.U32 R128, RZ, RZ, -0x800000 ;  /* 0xff800000ff807424 */ /* 0x000fe200078e00ff */
[----:B------:R-:W-:Y:S01]  /*0af0*/  LOP3.LUT R5, R46, R5, RZ, 0x3c, !PT ;  /* 0x000000052e057212 */ /* 0x000fe200078e3cff */
[----:B------:R-:W-:Y:S01]  /*0b00*/  IMAD.MOV.U32 R222, RZ, RZ, 0x3f800000 ;  /* 0x3f800000ffde7424 */ /* 0x000fe200078e00ff */
[----:B------:R-:W-:Y:S01]  /*0b10*/  CS2R R96, SRZ ;  /* 0x0000000000607805 */ /* 0x000fe2000001ff00 */
[----:B------:R-:W-:Y:S01]  /*0b20*/  IMAD.MOV.U32 R223, RZ, RZ, 0x3f800000 ;  /* 0x3f800000ffdf7424 */ /* 0x000fe200078e00ff */
[----:B------:R-:W-:Y:S01]  /*0b30*/  CS2R R98, SRZ ;  /* 0x0000000000627805 */ /* 0x000fe2000001ff00 */
[----:B------:R-:W-:Y:S01]  /*0b40*/  IMAD.MOV.U32 R220, RZ, RZ, 0x3f800000 ;  /* 0x3f800000ffdc7424 */ /* 0x000fe200078e00ff */
[----:B------:R-:W-:Y:S01]  /*0b50*/  CS2R R72, SRZ ;  /* 0x0000000000487805 */ /* 0x000fe2000001ff00 */
[----:B------:R-:W-:Y:S01]  /*0b60*/  IMAD.MOV.U32 R221, RZ, RZ, 0x3f800000 ;  /* 0x3f800000ffdd7424 */ /* 0x000fe200078e00ff */
[----:B------:R-:W-:-:S02]  /*0b70*/  CS2R R74, SRZ ;  /* 0x00000000004a7805 */ /* 0x000fc4000001ff00 */
[----:B------:R-:W-:Y:S02]  /*0b80*/  CS2R R76, SRZ ;  /* 0x00000000004c7805 */ /* 0x000fe4000001ff00 */
[----:B------:R-:W-:Y:S02]  /*0b90*/  CS2R R78, SRZ ;  /* 0x00000000004e7805 */ /* 0x000fe4000001ff00 */
[----:B------:R-:W-:Y:S02]  /*0ba0*/  CS2R R80, SRZ ;  /* 0x0000000000507805 */ /* 0x000fe4000001ff00 */
[----:B------:R-:W-:Y:S02]  /*0bb0*/  CS2R R82, SRZ ;  /* 0x0000000000527805 */ /* 0x000fe4000001ff00 */
[----:B------:R-:W-:Y:S02]  /*0bc0*/  CS2R R100, SRZ ;  /* 0x0000000000647805 */ /* 0x000fe4000001ff00 */
[----:B------:R-:W-:-:S02]  /*0bd0*/  CS2R R102, SRZ ;  /* 0x0000000000667805 */ /* 0x000fc4000001ff00 */
[----:B------:R-:W-:Y:S02]  /*0be0*/  CS2R R84, SRZ ;  /* 0x0000000000547805 */ /* 0x000fe4000001ff00 */
[----:B------:R-:W-:Y:S02]  /*0bf0*/  CS2R R86, SRZ ;  /* 0x0000000000567805 */ /* 0x000fe4000001ff00 */
[----:B------:R-:W-:Y:S02]  /*0c00*/  CS2R R88, SRZ ;  /* 0x0000000000587805 */ /* 0x000fe4000001ff00 */
[----:B------:R-:W-:Y:S02]  /*0c10*/  CS2R R90, SRZ ;  /* 0x00000000005a7805 */ /* 0x000fe4000001ff00 */
[----:B------:R-:W-:Y:S02]  /*0c20*/  CS2R R92, SRZ ;  /* 0x00000000005c7805 */ /* 0x000fe4000001ff00 */
[----:B------:R-:W-:-:S02]  /*0c30*/  ISETP.GE.U32.AND P5, PT, R3, 0x20, PT ;  /* 0x000000200300780c */ /* 0x000fc40003fa6070 */
[----:B------:R-:W-:Y:S02]  /*0c40*/  CS2R R94, SRZ ;  /* 0x00000000005e7805 */ /* 0x000fe4000001ff00 */
[----:B------:R-:W-:Y:S02]  /*0c50*/  LOP3.LUT R15, R45, 0x1c, RZ, 0xc0, !PT ;  /* 0x0000001c2d0f7812 */ /* 0x000fe400078ec0ff */
[----:B------:R-:W-:Y:S01]  /*0c60*/  SHF.L.U32 R13, R2, 0x4, RZ ;  /* 0x00000004020d7819 */ /* 0x000fe200000006ff */
[----:B--2---:R-:W-:Y:S04]  /*0c70*/  STS.U16 [R11+UR6], R17 ;  /* 0x000000110b007988 */ /* 0x004fe80008000406 */
[----:B---3--:R-:W-:Y:S04]  /*0c80*/  STS.U16 [R11+UR6+0x200], R19 ;  /* 0x000200130b007988 */ /* 0x008fe80008000406 */
[----:B----4-:R-:W-:Y:S04]  /*0c90*/  STS.U16 [R11+UR6+0x400], R20 ;  /* 0x000400140b007988 */ /* 0x010fe80008000406 */
[----:B-----5:R-:W-:Y:S04]  /*0ca0*/  STS.U16 [R11+UR6+0x600], R21 ;  /* 0x000600150b007988 */ /* 0x020fe80008000406 */
[----:B------:R-:W-:Y:S04]  /*0cb0*/  STS.U16 [R11+UR6+0x800], R22 ;  /* 0x000800160b007988 */ /* 0x000fe80008000406 */
[----:B------:R0:W-:Y:S04]  /*0cc0*/  STS.U16 [R11+UR6+0xa00], R23 ;  /* 0x000a00170b007988 */ /* 0x0001e80008000406 */
[----:B------:R-:W-:Y:S04]  /*0cd0*/  STS.U16 [R11+UR6+0xc00], R24 ;  /* 0x000c00180b007988 */ /* 0x000fe80008000406 */
[----:B------:R-:W-:Y:S01]  /*0ce0*/  STS.U16 [R11+UR6+0xe00], R25 ;  /* 0x000e00190b007988 */ /* 0x000fe20008000406 */
[----:B0-----:R-:W-:-:S03]  /*0cf0*/  IMAD.MOV.U32 R23, RZ, RZ, -0x800000 ;  /* 0xff800000ff177424 */ /* 0x001fc600078e00ff */
[----:B------:R-:W-:Y:S04]  /*0d00*/  STS.U16 [R11+UR6+0x1000], R26 ;  /* 0x0010001a0b007988 */ /* 0x000fe80008000406 */
        /* <DEDUP_REMOVED lines=16> */
[----:B------:R0:W-:Y:S02]  /*0e10*/  STS.U16 [R11+UR6+0x3c00], R12 ;  /* 0x003c000c0b007988 */ /* 0x0001e40008000406 */
[----:B0-----:R-:W-:-:S05]  /*0e20*/  VIADD R12, R18, 0x20 ;  /* 0x00000020120c7836 */ /* 0x001fca0000000000 */
[----:B------:R-:W-:Y:S01]  /*0e30*/  ISETP.GE.AND P0, PT, R12, 0x1, PT ;  /* 0x000000010c00780c */ /* 0x000fe20003f06270 */
[----:B------:R-:W-:Y:S04]  /*0e40*/  STS.U16 [R11+UR6+0x3200], R43 ;  /* 0x0032002b0b007988 */ /* 0x000fe80008000406 */
[----:B------:R-:W-:Y:S04]  /*0e50*/  STS.U16 [R11+UR6+0x3400], R10 ;  /* 0x0034000a0b007988 */ /* 0x000fe80008000406 */
[----:B------:R0:W-:Y:S04]  /*0e60*/  STS.U16 [R11+UR6+0x3600], R14 ;  /* 0x0036000e0b007988 */ /* 0x0001e80008000406 */
[----:B------:R-:W-:Y:S04]  /*0e70*/  STS.U16 [R11+UR6+0x3800], R44 ;  /* 0x0038002c0b007988 */ /* 0x000fe80008000406 */
[----:B------:R-:W-:Y:S04]  /*0e80*/  STS.U16 [R11+UR6+0x3a00], R6 ;  /* 0x003a00060b007988 */ /* 0x000fe80008000406 */
[----:B------:R1:W-:Y:S01]  /*0e90*/  STS.U16 [R11+UR6+0x3e00], R8 ;  /* 0x003e00080b007988 */ /* 0x0003e20008000406 */
[----:B0-----:R-:W-:-:S02]  /*0ea0*/  SHF.R.U32.HI R14, RZ, 0x1, R2 ;  /* 0x00000001ff0e7819 */ /* 0x001fc40000011602 */
[----:B-1----:R-:W-:Y:S01]  /*0eb0*/  LOP3.LUT R8, R45, 0x3, RZ, 0xc0, !PT ;  /* 0x000000032d087812 */ /* 0x002fe200078ec0ff */
[----:B------:R-:W-:Y:S06]  /*0ec0*/  @!P0 BRA `(.L_x_0) ;  /* 0x0000003000e88947 */ /* 0x000fec0003800000 */
[----:B------:R-:W0:Y:S01]  /*0ed0*/  LDC R61, c[0x0][0x3d8] ;  /* 0x0000f600ff3d7b82 */ /* 0x000e220000000800 */
[----:B------:R-:W1:Y:S01]  /*0ee0*/  LDCU.64 UR4, c[0x0][0x3d0] ;  /* 0x00007a00ff0477ac */ /* 0x000e620008000a00 */
[----:B------:R-:W-:Y:S01]  /*0ef0*/  ISETP.NE.U32.AND P0, PT, R8, RZ, PT ;  /* 0x000000ff0800720c */ /* 0x000fe20003f05070 */
[----:B------:R-:W-:Y:S01]  /*0f00*/  IMAD.MOV.U32 R222, RZ, RZ, 0x3f800000 ;  /* 0x3f800000ffde7424 */ /* 0x000fe200078e00ff */
[----:B------:R-:W-:Y:S01]  /*0f10*/  LOP3.LUT R8, R45, 0x1f, RZ, 0xc0, !PT ;  /* 0x0000001f2d087812 */ /* 0x000fe200078ec0ff */
[----:B------:R-:W2:Y:S01]  /*0f20*/  LDCU UR8, c[0x0][0x3c8] ;  /* 0x00007900ff0877ac */ /* 0x000ea20008000800 */
[C---:B------:R-:W-:Y:S01]  /*0f30*/  LEA.HI R9, R15.reuse, 0x18, RZ, 0x1e ;  /* 0x000000180f097811 */ /* 0x040fe200078ff0ff */
[----:B------:R-:W-:Y:S01]  /*0f40*/  IMAD.MOV.U32 R220, RZ, RZ, 0x3f800000 ;  /* 0x3f800000ffdc7424 */ /* 0x000fe200078e00ff */
[----:B------:R-:W3:Y:S01]  /*0f50*/  LDC.64 R6, c[0x0][0x3c0] ;  /* 0x0000f000ff067b82 */ /* 0x000ee20000000a00 */
[----:B------:R-:W4:Y:S01]  /*0f60*/  LDCU.64 UR12, c[0x0][0x388] ;  /* 0x00007100ff0c77ac */ /* 0x000f220008000a00 */
[C---:B------:R-:W-:Y:S01]  /*0f70*/  LEA.HI R17, R15.reuse, 0x10, RZ, 0x1e ;  /* 0x000000100f117811 */ /* 0x040fe200078ff0ff */
[----:B------:R-:W-:Y:S01]  /*0f80*/  IMAD.MOV.U32 R221, RZ, RZ, 0x3f800000 ;  /* 0x3f800000ffdd7424 */ /* 0x000fe200078e00ff */
[C---:B------:R-:W-:Y:S01]  /*0f90*/  LEA.HI R11, R15.reuse, 0x8, RZ, 0x1e ;  /* 0x000000080f0b7811 */ /* 0x040fe200078ff0ff */
[----:B------:R-:W0:Y:S01]  /*0fa0*/  LDCU UR9, c[0x0][0x3a8] ;  /* 0x00007500ff0977ac */ /* 0x000e220008000800 */
[----:B------:R-:W-:Y:S01]  /*0fb0*/  LEA.HI R15, R15, R18, RZ, 0x1e ;  /* 0x000000120f0f7211 */ /* 0x000fe200078ff0ff */
[----:B------:R-:W-:Y:S01]  /*0fc0*/  IMAD.IADD R17, R18, 0x1, R17 ;  /* 0x0000000112117824 */ /* 0x000fe200078e0211 */
[----:B------:R-:W5:Y:S01]  /*0fd0*/  LDC.64 R68, c[0x0][0x390] ;  /* 0x0000e400ff447b82 */ /* 0x000f620000000a00 */
[----:B------:R-:W-:Y:S01]  /*0fe0*/  MOV R223, 0x3f800000 ;  /* 0x3f80000000df7802 */ /* 0x000fe20000000f00 */
[----:B-1----:R-:W-:Y:S01]  /*0ff0*/  IMAD R10, R8, UR5, RZ ;  /* 0x00000005080a7c24 */ /* 0x002fe2000f8e02ff */
[----:B------:R-:W-:Y:S01]  /*1000*/  UIMAD UR4, UR7, UR4, URZ ;  /* 0x00000004070472a4 */ /* 0x000fe2000f8e02ff */
[C---:B------:R-:W-:Y:S01]  /*1010*/  ISETP.LT.U32.AND P0, PT, R3.reuse, 0x80, !P0 ;  /* 0x000000800300780c */ /* 0x040fe20004701070 */
[----:B--2---:R-:W-:-:S02]  /*1020*/  IMAD R8, R3, UR8, RZ ;  /* 0x0000000803087c24 */ /* 0x004fc4000f8e02ff */
[----:B------:R-:W-:Y:S01]  /*1030*/  USHF.L.U32 UR8, UR4, 0x1, URZ ;  /* 0x0000000104087899 */ /* 0x000fe200080006ff */
[----:B0-----:R-:W-:Y:S01]  /*1040*/  IMAD R19, R16, R61, RZ ;  /* 0x0000003d10137224 */ /* 0x001fe200078e02ff */
[----:B------:R-:W-:Y:S01]  /*1050*/  UIMAD.WIDE UR4, UR4, 0x2, URZ ;  /* 0x00000002040478a5 */ /* 0x000fe2000f8e02ff */
[----:B------:R-:W-:Y:S02]  /*1060*/  IMAD.IADD R16, R18, 0x1, R9 ;  /* 0x0000000112107824 */ /* 0x000fe400078e0209 */
[C---:B------:R-:W-:Y:S02]  /*1070*/  IMAD R20, R61.reuse, 0x8, R19 ;  /* 0x000000083d147824 */ /* 0x040fe400078e0213 */
[----:B------:R-:W-:Y:S02]  /*1080*/  IMAD.SHL.U32 R219, R8, 0x2, RZ ;  /* 0x0000000208db7824 */ /* 0x000fe400078e00ff */
[----:B------:R-:W-:Y:S01]  /*1090*/  IMAD R21, R61, 0x8, R20 ;  /* 0x000000083d157824 */ /* 0x000fe200078e0214 */
[----:B------:R-:W-:Y:S01]  /*10a0*/  UMOV UR4, URZ ;  /* 0x000000ff00047c82 */ /* 0x000fe20008000000 */
[----:B---3--:R-:W-:-:S02]  /*10b0*/  IMAD R6, R6, UR7, RZ ;  /* 0x0000000706067c24 */ /* 0x008fc4000f8e02ff */
[----:B------:R-:W-:Y:S02]  /*10c0*/  IMAD R22, R61, 0x8, R21 ;  /* 0x000000083d167824 */ /* 0x000fe400078e0215 */
[----:B------:R-:W-:Y:S01]  /*10d0*/  IMAD.HI R9, R8, 0x2, RZ ;  /* 0x0000000208097827 */ /* 0x000fe200078e02ff */
[----:B------:R-:W-:-:S03]  /*10e0*/  SHF.L.U32 R218, R6, 0x1, RZ ;  /* 0x0000000106da7819 */ /* 0x000fc600000006ff */
[----:B------:R-:W-:Y:S01]  /*10f0*/  IMAD R23, R61, 0x8, R22 ;  /* 0x000000083d177824 */ /* 0x000fe200078e0216 */
[----:B----4-:R-:W-:Y:S01]  /*1100*/  IADD3 R218, P1, P2, R219, UR12, R218 ;  /* 0x0000000cdbda7c10 */ /* 0x010fe2000fa3e0da */
[----:B------:R-:W-:-:S04]  /*1110*/  IMAD.HI R6, R6, 0x2, RZ ;  /* 0x0000000206067827 */ /* 0x000fc800078e02ff */
[----:B------:R-:W-:Y:S01]  /*1120*/  IMAD R24, R61, 0x8, R23 ;  /* 0x000000083d187824 */ /* 0x000fe200078e0217 */
[----:B------:R-:W-:Y:S01]  /*1130*/  IADD3.X R219, PT, PT, R9, UR13, R6, P1, P2 ;  /* 0x0000000d09db7c10 */ /* 0x000fe20008fe4406 */
[----:B------:R-:W-:Y:S02]  /*1140*/  IMAD.IADD R18, R18, 0x1, R11 ;  /* 0x0000000112127824 */ /* 0x000fe400078e020b */
[C---:B------:R-:W-:Y:S01]  /*1150*/  IMAD.SHL.U32 R11, R10.reuse, 0x2, RZ ;  /* 0x000000020a0b7824 */ /* 0x040fe200078e00ff */
[----:B------:R-:W-:Y:S01]  /*1160*/  LEA R25, R61, R24, 0x3 ;  /* 0x000000183d197211 */ /* 0x000fe200078e18ff */
[----:B------:R-:W-:-:S03]  /*1170*/  IMAD.HI R10, R10, 0x2, RZ ;  /* 0x000000020a0a7827 */ /* 0x000fc600078e02ff */
[----:B-----5:R-:W-:Y:S01]  /*1180*/  IADD3 R67, P3, P4, R11, UR8, R68 ;  /* 0x000000080b437c10 */ /* 0x020fe2000fc7e044 */
[----:B------:R-:W-:Y:S02]  /*1190*/  IMAD R26, R61, 0x8, R25 ;  /* 0x000000083d1a7824 */ /* 0x000fe400078e0219 */
[----:B------:R-:W-:Y:S01]  /*11a0*/  IMAD R85, R7, 0x12, RZ ;  /* 0x0000001207557824 */ /* 0x000fe200078e02ff */
[----:B------:R-:W-:Y:S01]  /*11b0*/  IADD3.X R69, PT, PT, R10, UR5, R69, P3, P4 ;  /* 0x000000050a457c10 */ /* 0x000fe20009fe8445 */
[----:B------:R-:W-:Y:S01]  /*11c0*/  IMAD R27, R61, 0x8, R26 ;  /* 0x000000083d1b7824 */ /* 0x000fe200078e021a */
[-C--:B------:R-:W-:Y:S01]  /*11d0*/  LEA R154, P1, R19, R67.reuse, 0x1 ;  /* 0x00000043139a7211 */ /* 0x080fe200078208ff */
[----:B------:R-:W-:Y:S01]  /*11e0*/  IMAD R183, R7, 0x24, RZ ;  /* 0x0000002407b77824 */ /* 0x000fe200078e02ff */
[C---:B------:R-:W-:Y:S01]  /*11f0*/  LEA R152, P2, R20.reuse, R67, 0x1 ;  /* 0x0000004314987211 */ /* 0x040fe200078408ff */
[----:B------:R-:W-:Y:S01]  /*1200*/  IMAD R28, R61, 0x8, R27 ;  /* 0x000000083d1c7824 */ /* 0x000fe200078e021b */
[----:B------:R-:W-:Y:S01]  /*1210*/  LEA.HI.X.SX32 R155, R19, R69, 0x1, P1 ;  /* 0x00000045139b7211 */ /* 0x000fe200008f0eff */
[----:B------:R-:W-:Y:S01]  /*1220*/  IMAD R71, R7, 0xa, RZ ;  /* 0x0000000a07477824 */ /* 0x000fe200078e02ff */
[----:B------:R-:W-:Y:S01]  /*1230*/  LEA R150, P3, R21, R67, 0x1 ;  /* 0x0000004315967211 */ /* 0x000fe200078608ff */
[----:B------:R-:W-:Y:S01]  /*1240*/  IMAD R8, R61, 0x8, R28 ;  /* 0x000000083d087824 */ /* 0x000fe200078e021c */
[-C--:B------:R-:W-:Y:S01]  /*1250*/  LEA.HI.X.SX32 R153, R20, R69.reuse, 0x1, P2 ;  /* 0x0000004514997211 */ /* 0x080fe200010f0eff */
[----:B------:R-:W-:Y:S01]  /*1260*/  IMAD R89, R7, 0x14, RZ ;  /* 0x0000001407597824 */ /* 0x000fe200078e02ff */
[----:B------:R-:W-:Y:S01]  /*1270*/  LEA.HI.X.SX32 R151, R21, R69, 0x1, P3 ;  /* 0x0000004515977211 */ /* 0x000fe200018f0eff */
[----:B------:R-:W-:Y:S01]  /*1280*/  IMAD R29, R61, 0x8, R8 ;  /* 0x000000083d1d7824 */ /* 0x000fe200078e0208 */
[-C--:B------:R-:W-:Y:S01]  /*1290*/  LEA R144, P2, R24, R67.reuse, 0x1 ;  /* 0x0000004318907211 */ /* 0x080fe200078408ff */
[----:B------:R-:W-:Y:S01]  /*12a0*/  IMAD R181, R7, 0x26, RZ ;  /* 0x0000002607b57824 */ /* 0x000fe200078e02ff */
[-C--:B------:R-:W-:Y:S01]  /*12b0*/  LEA R148, P1, R22, R67.reuse, 0x1 ;  /* 0x0000004316947211 */ /* 0x080fe200078208ff */
[----:B------:R-:W-:Y:S01]  /*12c0*/  IMAD R6, R61, 0x8, R29 ;  /* 0x000000083d067824 */ /* 0x000fe200078e021d */
[----:B------:R-:W-:Y:S01]  /*12d0*/  LEA R142, P3, R25, R67, 0x1 ;  /* 0x00000043198e7211 */ /* 0x000fe200078608ff */
[----:B------:R-:W-:Y:S01]  /*12e0*/  IMAD R173, R7, 0x2e, RZ ;  /* 0x0000002e07ad7824 */ /* 0x000fe200078e02ff */
[-C--:B------:R-:W-:Y:S01]  /*12f0*/  LEA.HI.X.SX32 R145, R24, R69.reuse, 0x1, P2 ;  /* 0x0000004518917211 */ /* 0x080fe200010f0eff */
        /* <DEDUP_REMOVED lines=8> */
[----:B------:R-:W-:Y:S01]  /*1380*/  IMAD R95, R7, 0x17, RZ ;  /* 0x00000017075f7824 */ /* 0x000fe200078e02ff */
[----:B------:R-:W-:Y:S01]  /*1390*/  LEA R11, R61, R10, 0x3 ;  /* 0x0000000a3d0b7211 */ /* 0x000fe200078e18ff */
[C---:B------:R-:W-:Y:S01]  /*13a0*/  IMAD R185, R7.reuse, 0x22, RZ ;  /* 0x0000002207b97824 */ /* 0x040fe200078e02ff */
[C---:B------:R-:W-:Y:S01]  /*13b0*/  LEA R136, P3, R28.reuse, R67, 0x1 ;  /* 0x000000431c887211 */ /* 0x040fe200078608ff */
        /* <DEDUP_REMOVED lines=21> */
[----:B------:R-:W-:Y:S01]  /*1510*/  LEA R32, P2, R10, R67, 0x1 ;  /* 0x000000430a207211 */ /* 0x000fe200078408ff */
[----:B------:R-:W-:Y:S01]  /*1520*/  IMAD R6, R61, 0x8, R23 ;  /* 0x000000083d067824 */ /* 0x000fe200078e0217 */
[----:B------:R-:W-:Y:S01]  /*1530*/  LEA.HI.X.SX32 R135, R8, R69, 0x1, P1 ;  /* 0x0000004508877211 */ /* 0x000fe200008f0eff */
[----:B------:R-:W-:Y:S01]  /*1540*/  IMAD R177, R7, 0x2a, RZ ;  /* 0x0000002a07b17824 */ /* 0x000fe200078e02ff */
[----:B------:R-:W-:Y:S01]  /*1550*/  LEA R30, P1, R9, R67, 0x1 ;  /* 0x00000043091e7211 */ /* 0x000fe200078208ff */
[----:B------:R-:W-:Y:S01]  /*1560*/  IMAD R171, R7, 0x30, RZ ;  /* 0x0000003007ab7824 */ /* 0x000fe200078e02ff */
[----:B------:R-:W-:Y:S01]  /*1570*/  LEA R8, R61, R6, 0x3 ;  /* 0x000000063d087211 */ /* 0x000fe200078e18ff */
[----:B------:R-:W-:Y:S01]  /*1580*/  IMAD R101, R7, 0x1a, RZ ;  /* 0x0000001a07657824 */ /* 0x000fe200078e02ff */
        /* <DEDUP_REMOVED lines=17> */
[C---:B------:R-:W-:Y:S01]  /*16a0*/  IMAD R165, R7.reuse, 0x36, RZ ;  /* 0x0000003607a57824 */ /* 0x040fe200078e02ff */
[-C--:B------:R-:W-:Y:S01]  /*16b0*/  LEA R38, P2, R20, R67.reuse, 0x1 ;  /* 0x0000004314267211 */ /* 0x080fe200078408ff */
[C---:B------:R-:W-:Y:S01]  /*16c0*/  IMAD R79, R7.reuse, 0xe, RZ ;  /* 0x0000000e074f7824 */ /* 0x040fe200078e02ff */
        /* <DEDUP_REMOVED lines=9> */
[C---:B------:R-:W-:Y:S01]  /*1760*/  IMAD R103, R7.reuse, 0x1b, RZ ;  /* 0x0000001b07677824 */ /* 0x040fe200078e02ff */
[----:B------:R-:W-:Y:S01]  /*1770*/  LEA R48, P1, R8, R67, 0x1 ;  /* 0x0000004308307211 */ /* 0x000fe200078208ff */
[----:B------:R-:W-:Y:S01]  /*1780*/  IMAD R21, R7, 0x7, RZ ;  /* 0x0000000707157824 */ /* 0x000fe200078e02ff */
[----:B------:R-:W-:Y:S01]  /*1790*/  LEA.HI.X.SX32 R45, R23, R69, 0x1, P2 ;  /* 0x00000045172d7211 */ /* 0x000fe200010f0eff */
[C---:B------:R-:W-:Y:S01]  /*17a0*/  IMAD R107, R7.reuse, 0x1c, RZ ;  /* 0x0000001c076b7824 */ /* 0x040fe200078e02ff */
[----:B------:R-:W-:Y:S01]  /*17b0*/  LEA R52, P3, R10, R67, 0x1 ;  /* 0x000000430a347211 */ /* 0x000fe200078608ff */
[C---:B------:R-:W-:Y:S01]  /*17c0*/  IMAD R161, R7.reuse, 0x3a, RZ ;  /* 0x0000003a07a17824 */ /* 0x040fe200078e02ff */
[----:B------:R-:W-:Y:S01]  /*17d0*/  LEA.HI.X.SX32 R49, R8, R69, 0x1, P1 ;  /* 0x0000004508317211 */ /* 0x000fe200008f0eff */
[----:B------:R-:W-:Y:S01]  /*17e0*/  IMAD R111, R7, 0x1e, RZ ;  /* 0x0000001e076f7824 */ /* 0x000fe200078e02ff */
[----:B------:R-:W-:Y:S01]  /*17f0*/  LEA R50, P2, R9, R67, 0x1 ;  /* 0x0000004309327211 */ /* 0x000fe200078408ff */
[----:B------:R-:W-:Y:S01]  /*1800*/  IMAD R159, R7, 0x3c, RZ ;  /* 0x0000003c079f7824 */ /* 0x000fe200078e02ff */
[----:B------:R-:W-:Y:S01]  /*1810*/  LEA R8, R61, R20, 0x3 ;  /* 0x000000143d087211 */ /* 0x000fe200078e18ff */
[C---:B------:R-:W-:Y:S01]  /*1820*/  IMAD R109, R7.reuse, 0x1d, RZ ;  /* 0x0000001d076d7824 */ /* 0x040fe200078e02ff */
[-C--:B------:R-:W-:Y:S01]  /*1830*/  LEA.HI.X.SX32 R53, R10, R69.reuse, 0x1, P3 ;  /* 0x000000450a357211 */ /* 0x080fe200018f0eff */
[----:B------:R-:W-:Y:S01]  /*1840*/  IMAD R81, R7, 0xf, RZ ;  /* 0x0000000f07517824 */ /* 0x000fe200078e02ff */
[----:B------:R-:W-:Y:S01]  /*1850*/  LEA.HI.X.SX32 R51, R9, R69, 0x1, P2 ;  /* 0x0000004509337211 */ /* 0x000fe200010f0eff */
[----:B------:R-:W-:Y:S01]  /*1860*/  IMAD R9, R61, 0x8, R8 ;  /* 0x000000083d097824 */ /* 0x000fe200078e0208 */
[CC--:B------:R-:W-:Y:S01]  /*1870*/  LEA R58, P3, R6.reuse, R67.reuse, 0x1 ;  /* 0x00000043063a7211 */ /* 0x0c0fe200078608ff */
[----:B------:R-:W-:Y:S01]  /*1880*/  IMAD.SHL.U32 R23, R7, 0x2, RZ ;  /* 0x0000000207177824 */ /* 0x000fe200078e00ff */
[----:B------:R-:W-:Y:S01]  /*1890*/  LEA R54, P1, R11, R67, 0x1 ;  /* 0x000000430b367211 */ /* 0x000fe200078208ff */
[----:B------:R-:W-:Y:S01]  /*18a0*/  IMAD R157, R7, 0x3e, RZ ;  /* 0x0000003e079d7824 */ /* 0x000fe200078e02ff */
[----:B------:R-:W-:Y:S01]  /*18b0*/  LEA.HI.X.SX32 R59, R6, R69, 0x1, P3 ;  /* 0x00000045063b7211 */ /* 0x000fe200018f0eff */
[----:B------:R-:W-:Y:S01]  /*18c0*/  IMAD R6, R61, 0x8, R9 ;  /* 0x000000083d067824 */ /* 0x000fe200078e0209 */
[----:B------:R-:W-:Y:S01]  /*18d0*/  LEA R56, P2, R19, R67, 0x1 ;  /* 0x0000004313387211 */ /* 0x000fe200078408ff */
[----:B------:R-:W-:Y:S01]  /*18e0*/  IMAD.SHL.U32 R25, R7, 0x4, RZ ;  /* 0x0000000407197824 */ /* 0x000fe200078e00ff */
[-C--:B------:R-:W-:Y:S01]  /*18f0*/  LEA.HI.X.SX32 R55, R11, R69.reuse, 0x1, P1 ;  /* 0x000000450b377211 */ /* 0x080fe200008f0eff */
[----:B------:R-:W-:Y:S01]  /*1900*/  IMAD R11, R7, 0x5, RZ ;  /* 0x00000005070b7824 */ /* 0x000fe200078e02ff */
[----:B------:R-:W-:Y:S01]  /*1910*/  LEA.HI.X.SX32 R57, R19, R69, 0x1, P2 ;  /* 0x0000004513397211 */ /* 0x000fe200010f0eff */
[C---:B------:R-:W-:Y:S01]  /*1920*/  IMAD R19, R7.reuse, 0x6, RZ ;  /* 0x0000000607137824 */ /* 0x040fe200078e02ff */
[-C--:B------:R-:W-:Y:S01]  /*1930*/  LEA R60, P1, R20, R67.reuse, 0x1 ;  /* 0x00000043143c7211 */ /* 0x080fe200078208ff */
[C---:B------:R-:W-:Y:S01]  /*1940*/  IMAD.SHL.U32 R27, R7.reuse, 0x8, RZ ;  /* 0x00000008071b7824 */ /* 0x040fe200078e00ff */
[-C--:B------:R-:W-:Y:S01]  /*1950*/  LEA R62, P2, R8, R67.reuse, 0x1 ;  /* 0x00000043083e7211 */ /* 0x080fe200078408ff */
[----:B------:R-:W-:Y:S01]  /*1960*/  IMAD.SHL.U32 R105, R7, 0x10, RZ ;  /* 0x0000001007697824 */ /* 0x000fe200078e00ff */
[-C--:B------:R-:W-:Y:S01]  /*1970*/  LEA R64, P3, R9, R67.reuse, 0x1 ;  /* 0x0000004309407211 */ /* 0x080fe200078608ff */
[----:B------:R-:W-:Y:S01]  /*1980*/  IMAD R113, R7, 0x1f, RZ ;  /* 0x0000001f07717824 */ /* 0x000fe200078e02ff */
[----:B------:R-:W-:Y:S01]  /*1990*/  LEA R66, P4, R6, R67, 0x1 ;  /* 0x0000004306427211 */ /* 0x000fe200078808ff */
[----:B------:R-:W-:Y:S01]  /*19a0*/  UMOV UR5, URZ ;  /* 0x000000ff00057c82 */ /* 0x000fe20008000000 */
[----:B------:R-:W-:-:S02]  /*19b0*/  LEA.HI.X.SX32 R61, R20, R69, 0x1, P1 ;  /* 0x00000045143d7211 */ /* 0x000fc400008f0eff */
[-C--:B------:R-:W-:Y:S02]  /*19c0*/  LEA.HI.X.SX32 R63, R8, R69.reuse, 0x1, P2 ;  /* 0x00000045083f7211 */ /* 0x080fe400010f0eff */
[-C--:B------:R-:W-:Y:S01]  /*19d0*/  LEA.HI.X.SX32 R65, R9, R69.reuse, 0x1, P3 ;  /* 0x0000004509417211 */ /* 0x080fe200018f0eff */
[C---:B------:R-:W-:Y:S01]  /*19e0*/  IMAD R9, R7.reuse, 0x3, RZ ;  /* 0x0000000307097824 */ /* 0x040fe200078e02ff */
[----:B------:R-:W-:Y:S01]  /*19f0*/  LEA.HI.X.SX32 R67, R6, R69, 0x1, P4 ;  /* 0x0000004506437211 */ /* 0x000fe200020f0eff */
[----:B------:R-:W-:Y:S01]  /*1a00*/  IMAD R69, R7, 0x9, RZ ;  /* 0x0000000907457824 */ /* 0x000fe200078e02ff */
[-C--:B------:R-:W-:Y:S02]  /*1a10*/  IADD3 R200, P3, PT, R85, R218.reuse, RZ ;  /* 0x000000da55c87210 */ /* 0x080fe40007f7e0ff */
[----:B------:R-:W-:Y:S02]  /*1a20*/  IADD3 R182, P6, PT, R183, R218, RZ ;  /* 0x000000dab7b67210 */ /* 0x000fe40007fde0ff */
[----:B------:R-:W-:-:S02]  /*1a30*/  LEA.HI.X.SX32 R201, R69, R219, 0x1, P3 ;  /* 0x000000db45c97211 */ /* 0x000fc400018f0eff */
[-C--:B------:R-:W-:Y:S02]  /*1a40*/  IADD3 R208, P3, PT, R71, R218.reuse, RZ ;  /* 0x000000da47d07210 */ /* 0x080fe40007f7e0ff */
[-C--:B------:R-:W-:Y:S02]  /*1a50*/  LEA.HI.X.SX32 R183, R85, R219.reuse, 0x1, P6 ;  /* 0x000000db55b77211 */ /* 0x080fe400030f0eff */
[----:B------:R-:W-:Y:S02]  /*1a60*/  CS2R R84, SRZ ;  /* 0x0000000000547805 */ /* 0x000fe4000001ff00 */
[-C--:B------:R-:W-:Y:S02]  /*1a70*/  IADD3 R198, P6, PT, R89, R218.reuse, RZ ;  /* 0x000000da59c67210 */ /* 0x080fe40007fde0ff */
[----:B------:R-:W-:Y:S01]  /*1a80*/  LEA.HI.X.SX32 R209, R11, R219, 0x1, P3 ;  /* 0x000000db0bd17211 */ /* 0x000fe200018f0eff */
[----:B------:R-:W-:Y:S01]  /*1a90*/  IMAD.MOV.U32 R11, RZ, RZ, -0x800000 ;  /* 0xff800000ff0b7424 */ /* 0x000fe200078e00ff */
[----:B------:R-:W-:-:S02]  /*1aa0*/  IADD3 R180, P4, PT, R181, R218, RZ ;  /* 0x000000dab5b47210 */ /* 0x000fc40007f9e0ff */
[-C--:B------:R-:W-:Y:S02]  /*1ab0*/  IADD3 R172, P3, PT, R173, R218.reuse, RZ ;  /* 0x000000daadac7210 */ /* 0x080fe40007f7e0ff */
[-C--:B------:R-:W-:Y:S02]  /*1ac0*/  LEA.HI.X.SX32 R199, R71, R219.reuse, 0x1, P6 ;  /* 0x000000db47c77211 */ /* 0x080fe400030f0eff */
[-C--:B------:R-:W-:Y:S02]  /*1ad0*/  LEA.HI.X.SX32 R181, R87, R219.reuse, 0x1, P4 ;  /* 0x000000db57b57211 */ /* 0x080fe400020f0eff */
[----:B------:R-:W-:Y:S02]  /*1ae0*/  CS2R R86, SRZ ;  /* 0x0000000000567805 */ /* 0x000fe4000001ff00 */
[----:B------:R-:W-:Y:S02]  /*1af0*/  IADD3 R196, P6, PT, R93, R218, RZ ;  /* 0x000000da5dc47210 */ /* 0x000fe40007fde0ff */
[----:B------:R-:W-:-:S02]  /*1b00*/  LEA.HI.X.SX32 R173, R95, R219, 0x1, P3 ;  /* 0x000000db5fad7211 */ /* 0x000fc400018f0eff */
[----:B------:R-:W-:Y:S02]  /*1b10*/  CS2R R94, SRZ ;  /* 0x00000000005e7805 */ /* 0x000fe4000001ff00 */
[-C--:B------:R-:W-:Y:S02]  /*1b20*/  IADD3 R184, P2, PT, R185, R218.reuse, RZ ;  /* 0x000000dab9b87210 */ /* 0x080fe40007f5e0ff */
[-C--:B------:R-:W-:Y:S02]  /*1b30*/  IADD3 R178, P1, PT, R179, R218.reuse, RZ ;  /* 0x000000dab3b27210 */ /* 0x080fe40007f3e0ff */
[-C--:B------:R-:W-:Y:S02]  /*1b40*/  IADD3 R174, P4, PT, R175, R218.reuse, RZ ;  /* 0x000000daafae7210 */ /* 0x080fe40007f9e0ff */
[----:B------:R-:W-:Y:S02]  /*1b50*/  IADD3 R194, P3, PT, R97, R218, RZ ;  /* 0x000000da61c27210 */ /* 0x000fe40007f7e0ff */
[----:B------:R-:W-:-:S02]  /*1b60*/  LEA.HI.X.SX32 R197, R73, R219, 0x1, P6 ;  /* 0x000000db49c57211 */ /* 0x000fc400030f0eff */
[----:B------:R-:W-:Y:S02]  /*1b70*/  CS2R R72, SRZ ;  /* 0x0000000000487805 */ /* 0x000fe4000001ff00 */
[-C--:B------:R-:W-:Y:S02]  /*1b80*/  LEA.HI.X.SX32 R185, R83, R219.reuse, 0x1, P2 ;  /* 0x000000db53b97211 */ /* 0x080fe400010f0eff */
[----:B------:R-:W-:Y:S02]  /*1b90*/  CS2R R82, SRZ ;  /* 0x0000000000527805 */ /* 0x000fe4000001ff00 */
[----:B------:R-:W-:Y:S02]  /*1ba0*/  LEA.HI.X.SX32 R179, R89, R219, 0x1, P1 ;  /* 0x000000db59b37211 */ /* 0x000fe400008f0eff */
[----:B------:R-:W-:Y:S02]  /*1bb0*/  CS2R R88, SRZ ;  /* 0x0000000000587805 */ /* 0x000fe4000001ff00 */
[----:B------:R-:W-:-:S02]  /*1bc0*/  IADD3 R212, P6, PT, R19, R218, RZ ;  /* 0x000000da13d47210 */ /* 0x000fc40007fde0ff */
[-C--:B------:R-:W-:Y:S02]  /*1bd0*/  LEA.HI.X.SX32 R175, R93, R219.reuse, 0x1, P4 ;  /* 0x000000db5daf7211 */ /* 0x080fe400020f0eff */
[----:B------:R-:W-:Y:S02]  /*1be0*/  CS2R R92, SRZ ;  /* 0x00000000005c7805 */ /* 0x000fe4000001ff00 */
[----:B------:R-:W-:Y:S02]  /*1bf0*/  LEA.HI.X.SX32 R195, R75, R219, 0x1, P3 ;  /* 0x000000db4bc37211 */ /* 0x000fe400018f0eff */
[-C--:B------:R-:W-:Y:S02]  /*1c00*/  IADD3 R176, P2, PT, R177, R218.reuse, RZ ;  /* 0x000000dab1b07210 */ /* 0x080fe40007f5e0ff */
[-C--:B------:R-:W-:Y:S02]  /*1c10*/  IADD3 R170, P1, PT, R171, R218.reuse, RZ ;  /* 0x000000daabaa7210 */ /* 0x080fe40007f3e0ff */
[----:B------:R-:W-:-:S02]  /*1c20*/  IADD3 R206, P4, PT, R75, R218, RZ ;  /* 0x000000da4bce7210 */ /* 0x000fc40007f9e0ff */
[----:B------:R-:W-:Y:S02]  /*1c30*/  CS2R R74, SRZ ;  /* 0x00000000004a7805 */ /* 0x000fe4000001ff00 */
[-C--:B------:R-:W-:Y:S02]  /*1c40*/  IADD3 R192, P3, PT, R101, R218.reuse, RZ ;  /* 0x000000da65c07210 */ /* 0x080fe40007f7e0ff */
[-C--:B------:R-:W-:Y:S01]  /*1c50*/  LEA.HI.X.SX32 R213, R9, R219.reuse, 0x1, P6 ;  /* 0x000000db09d57211 */ /* 0x080fe200030f0eff */
[----:B------:R-:W-:Y:S01]  /*1c60*/  IMAD.MOV.U32 R9, RZ, RZ, -0x800000 ;  /* 0xff800000ff097424 */ /* 0x000fe200078e00ff */
[----:B------:R-:W-:Y:S02]  /*1c70*/  LEA.HI.X.SX32 R177, R91, R219, 0x1, P2 ;  /* 0x000000db5bb17211 */ /* 0x000fe400010f0eff */
[----:B------:R-:W-:Y:S02]  /*1c80*/  CS2R R90, SRZ ;  /* 0x00000000005a7805 */ /* 0x000fe4000001ff00 */
[----:B------:R-:W-:-:S02]  /*1c90*/  IADD3 R166, P6, PT, R167, R218, RZ ;  /* 0x000000daa7a67210 */ /* 0x000fc40007fde0ff */
[-C--:B------:R-:W-:Y:S01]  /*1ca0*/  LEA.HI.X.SX32 R207, R19, R219.reuse, 0x1, P4 ;  /* 0x000000db13cf7211 */ /* 0x080fe200020f0eff */
[----:B------:R-:W-:Y:S01]  /*1cb0*/  IMAD.MOV.U32 R19, RZ, RZ, RZ ;  /* 0x000000ffff137224 */ /* 0x000fe200078e00ff */
[-C--:B------:R-:W-:Y:S02]  /*1cc0*/  LEA.HI.X.SX32 R171, R97, R219.reuse, 0x1, P1 ;  /* 0x000000db61ab7211 */ /* 0x080fe400008f0eff */
[----:B------:R-:W-:Y:S02]  /*1cd0*/  CS2R R96, SRZ ;  /* 0x0000000000607805 */ /* 0x000fe4000001ff00 */
[----:B------:R-:W-:Y:S02]  /*1ce0*/  LEA.HI.X.SX32 R193, R77, R219, 0x1, P3 ;  /* 0x000000db4dc17211 */ /* 0x000fe400018f0eff */
[----:B------:R-:W-:Y:S02]  /*1cf0*/  CS2R R76, SRZ ;  /* 0x00000000004c7805 */ /* 0x000fe4000001ff00 */
[----:B------:R-:W-:-:S02]  /*1d00*/  IADD3 R168, P2, PT, R169, R218, RZ ;  /* 0x000000daa9a87210 */ /* 0x000fc40007f5e0ff */
[-C--:B------:R-:W-:Y:S02]  /*1d10*/  IADD3 R164, P4, PT, R165, R218.reuse, RZ ;  /* 0x000000daa5a47210 */ /* 0x080fe40007f9e0ff */
[-C--:B------:R-:W-:Y:S02]  /*1d20*/  IADD3 R162, P1, PT, R163, R218.reuse, RZ ;  /* 0x000000daa3a27210 */ /* 0x080fe40007f3e0ff */
[----:B------:R-:W-:Y:S02]  /*1d30*/  IADD3 R204, P3, PT, R79, R218, RZ ;  /* 0x000000da4fcc7210 */ /* 0x000fe40007f7e0ff */
[-C--:B------:R-:W-:Y:S02]  /*1d40*/  LEA.HI.X.SX32 R167, R101, R219.reuse, 0x1, P6 ;  /* 0x000000db65a77211 */ /* 0x080fe400030f0eff */
[----:B------:R-:W-:Y:S02]  /*1d50*/  CS2R R100, SRZ ;  /* 0x0000000000647805 */ /* 0x000fe4000001ff00 */
[----:B------:R-:W-:-:S02]  /*1d60*/  LEA.HI.X.SX32 R169, R99, R219, 0x1, P2 ;  /* 0x000000db63a97211 */ /* 0x000fc400010f0eff */
[----:B------:R-:W-:Y:S02]  /*1d70*/  CS2R R98, SRZ ;  /* 0x0000000000627805 */ /* 0x000fe4000001ff00 */
[----:B------:R-:W-:Y:S02]  /*1d80*/  IADD3 R190, P6, PT, R107, R218, RZ ;  /* 0x000000da6bbe7210 */ /* 0x000fe40007fde0ff */
[-C--:B------:R-:W-:Y:S02]  /*1d90*/  LEA.HI.X.SX32 R165, R103, R219.reuse, 0x1, P4 ;  /* 0x000000db67a57211 */ /* 0x080fe400020f0eff */
[----:B------:R-:W-:Y:S02]  /*1da0*/  CS2R R102, SRZ ;  /* 0x0000000000667805 */ /* 0x000fe4000001ff00 */
[-C--:B------:R-:W-:Y:S01]  /*1db0*/  LEA.HI.X.SX32 R205, R21, R219.reuse, 0x1, P3 ;  /* 0x000000db15cd7211 */ /* 0x080fe200018f0eff */
[----:B------:R-:W-:Y:S01]  /*1dc0*/  IMAD.MOV.U32 R21, RZ, RZ, RZ ;  /* 0x000000ffff157224 */ /* 0x000fe200078e00ff */
[----:B------:R-:W-:-:S02]  /*1dd0*/  LEA.HI.X.SX32 R163, R107, R219, 0x1, P1 ;  /* 0x000000db6ba37211 */ /* 0x000fc400008f0eff */
[-C--:B------:R-:W-:Y:S02]  /*1de0*/  IADD3 R160, P2, PT, R161, R218.reuse, RZ ;  /* 0x000000daa1a07210 */ /* 0x080fe40007f5e0ff */
[-C--:B------:R-:W-:Y:S02]  /*1df0*/  IADD3 R158, P4, PT, R159, R218.reuse, RZ ;  /* 0x000000da9f9e7210 */ /* 0x080fe40007f9e0ff */
[-C--:B------:R-:W-:Y:S02]  /*1e00*/  IADD3 R188, P3, PT, R111, R218.reuse, RZ ;  /* 0x000000da6fbc7210 */ /* 0x080fe40007f7e0ff */
[----:B------:R-:W-:Y:S02]  /*1e10*/  LEA R214, P1, R7, R218, 0x2 ;  /* 0x000000da07d67211 */ /* 0x000fe400078210ff */
[----:B------:R-:W-:Y:S02]  /*1e20*/  LEA.HI.X.SX32 R191, R79, R219, 0x1, P6 ;  /* 0x000000db4fbf7211 */ /* 0x000fe400030f0eff */
[----:B------:R-:W-:-:S02]  /*1e30*/  CS2R R78, SRZ ;  /* 0x00000000004e7805 */ /* 0x000fc4000001ff00 */
[----:B------:R-:W-:Y:S02]  /*1e40*/  IADD3 R216, P6, PT, R23, R218, RZ ;  /* 0x000000da17d87210 */ /* 0x000fe40007fde0ff */
[-C--:B------:R-:W-:Y:S02]  /*1e50*/  LEA.HI.X.SX32 R161, R109, R219.reuse, 0x1, P2 ;  /* 0x000000db6da17211 */ /* 0x080fe400010f0eff */
[-C--:B------:R-:W-:Y:S02]  /*1e60*/  LEA.HI.X.SX32 R189, R81, R219.reuse, 0x1, P3 ;  /* 0x000000db51bd7211 */ /* 0x080fe400018f0eff */
[----:B------:R-:W-:Y:S02]  /*1e70*/  CS2R R80, SRZ ;  /* 0x0000000000507805 */ /* 0x000fe4000001ff00 */
[-C--:B------:R-:W-:Y:S02]  /*1e80*/  LEA.HI.X.SX32 R159, R111, R219.reuse, 0x1, P4 ;  /* 0x000000db6f9f7211 */ /* 0x080fe400020f0eff */
[----:B------:R-:W-:-:S02]  /*1e90*/  LEA.HI.X.SX32 R215, R23, R219, 0x1, P1 ;  /* 0x000000db17d77211 */ /* 0x000fc400008f0eff */
[CC--:B------:R-:W-:Y:S02]  /*1ea0*/  LEA R210, P2, R7.reuse, R218.reuse, 0x3 ;  /* 0x000000da07d27211 */ /* 0x0c0fe400078418ff */
[CC--:B------:R-:W-:Y:S02]  /*1eb0*/  LEA R202, P3, R7.reuse, R218.reuse, 0x4 ;  /* 0x000000da07ca7211 */ /* 0x0c0fe400078620ff */
[-C--:B------:R-:W-:Y:S02]  /*1ec0*/  LEA R186, P4, R7, R218.reuse, 0x5 ;  /* 0x000000da07ba7211 */ /* 0x080fe400078828ff */
[----:B------:R-:W-:Y:S02]  /*1ed0*/  IADD3 R156, P1, PT, R157, R218, RZ ;  /* 0x000000da9d9c7210 */ /* 0x000fe40007f3e0ff */
[----:B------:R-:W-:Y:S01]  /*1ee0*/  LEA.HI.X.SX32 R217, R7, R219, 0x1, P6 ;  /* 0x000000db07d97211 */ /* 0x000fe200030f0eff */
[----:B------:R-:W-:Y:S01]  /*1ef0*/  IMAD.MOV.U32 R7, RZ, RZ, -0x800000 ;  /* 0xff800000ff077424 */ /* 0x000fe200078e00ff */
[----:B------:R-:W-:-:S02]  /*1f00*/  ISETP.GE.U32.AND P6, PT, R3, 0x80, PT ;  /* 0x000000800300780c */ /* 0x000fc40003fc6070 */
[----:B------:R-:W-:Y:S02]  /*1f10*/  MOV R22, 0xff800000 ;  /* 0xff80000000167802 */ /* 0x000fe40000000f00 */
[-C--:B------:R-:W-:Y:S02]  /*1f20*/  LEA.HI.X.SX32 R211, R25, R219.reuse, 0x1, P2 ;  /* 0x000000db19d37211 */ /* 0x080fe400010f0eff */
[-C--:B------:R-:W-:Y:S02]  /*1f30*/  LEA.HI.X.SX32 R203, R27, R219.reuse, 0x1, P3 ;  /* 0x000000db1bcb7211 */ /* 0x080fe400018f0eff */
[-C--:B------:R-:W-:Y:S02]  /*1f40*/  LEA.HI.X.SX32 R187, R105, R219.reuse, 0x1, P4 ;  /* 0x000000db69bb7211 */ /* 0x080fe400020f0eff */
[----:B------:R-:W-:-:S07]  /*1f50*/  LEA.HI.X.SX32 R157, R113, R219, 0x1, P1 ;  /* 0x000000db719d7211 */ /* 0x000fce00008f0eff */
.L_x_1:
[----:B------:R-:W-:-:S04]  /*1f60*/  IMAD.WIDE R24, R19, 0x2, R218 ;  /* 0x0000000213187825 */ /* 0x000fc800078e02da */
[C---:B------:R-:W-:Y:S01]  /*1f70*/  IMAD.WIDE R70, R19.reuse, 0x2, R212 ;  /* 0x0000000213467825 */ /* 0x040fe200078e02d4 */
[----:B------:R0:W2:Y:S03]  /*1f80*/  LDG.E.U16 R116, desc[UR10][R24.64] ;  /* 0x0000000a18747981 */ /* 0x0000a6000c1e1500 */
[C---:B------:R-:W-:Y:S01]  /*1f90*/  IMAD.WIDE R26, R19.reuse, 0x2, R216 ;  /* 0x00000002131a7825 */ /* 0x040fe200078e02d8 */
[----:B------:R1:W3:Y:S03]  /*1fa0*/  LDG.E.U16 R119, desc[UR10][R70.64] ;  /* 0x0000000a46777981 */ /* 0x0002e6000c1e1500 */
[C---:B------:R-:W-:Y:S01]  /*1fb0*/  IMAD.WIDE R104, R19.reuse, 0x2, R210 ;  /* 0x0000000213687825 */ /* 0x040fe200078e02d2 */
[----:B------:R4:W5:Y:S03]  /*1fc0*/  LDG.E.U16 R117, desc[UR10][R26.64] ;  /* 0x0000000a1a757981 */ /* 0x000966000c1e1500 */
[C---:B------:R-:W-:Y:S01]  /*1fd0*/  IMAD.WIDE R114, R19.reuse, 0x2, R194 ;  /* 0x0000000213727825 */ /* 0x040fe200078e02c2 */
[----:B------:R0:W3:Y:S03]  /*1fe0*/  LDG.E.U16 R120, desc[UR10][R104.64] ;  /* 0x0000000a68787981 */ /* 0x0000e6000c1e1500 */
[C---:B------:R-:W-:Y:S01]  /*1ff0*/  IMAD.WIDE R68, R19.reuse, 0x2, R214 ;  /* 0x0000000213447825 */ /* 0x040fe200078e02d6 */
[----:B------:R0:W3:Y:S03]  /*2000*/  LDG.E.U16 R127, desc[UR10][R114.64] ;  /* 0x0000000a727f7981 */ /* 0x0000e6000c1e1500 */
[C---:B------:R-:W-:Y:S01]  /*2010*/  IMAD.WIDE R108, R19.reuse, 0x2, R206 ;  /* 0x00000002136c7825 */ /* 0x040fe200078e02ce */
[----:B------:R0:W3:Y:S03]  /*2020*/  LDG.E.U16 R118, desc[UR10][R68.64] ;  /* 0x0000000a44767981 */ /* 0x0000e6000c1e1500 */
[C---:B------:R-:W-:Y:S01]  /*2030*/  IMAD.WIDE R106, R19.reuse, 0x2, R208 ;  /* 0x00000002136a7825 */ /* 0x040fe200078e02d0 */
[----:B------:R0:W3:Y:S03]  /*2040*/  LDG.E.U16 R122, desc[UR10][R108.64] ;  /* 0x0000000a6c7a7981 */ /* 0x0000e6000c1e1500 */
[C---:B------:R-:W-:Y:S01]  /*2050*/  IMAD.WIDE R112, R19.reuse, 0x2, R196 ;  /* 0x0000000213707825 */ /* 0x040fe200078e02c4 */
[----:B------:R-:W3:Y:S03]  /*2060*/  LDG.E.U16 R121, desc[UR10][R106.64] ;  /* 0x0000000a6a797981 */ /* 0x000ee6000c1e1500 */
[C---:B------:R-:W-:Y:S01]  /*2070*/  IMAD.WIDE R110, R19.reuse, 0x2, R198 ;  /* 0x00000002136e7825 */ /* 0x040fe200078e02c6 */
[----:B------:R4:W3:Y:S03]  /*2080*/  LDG.E.U16 R126, desc[UR10][R112.64] ;  /* 0x0000000a707e7981 */ /* 0x0008e6000c1e1500 */
[C---:B0-----:R-:W-:Y:S01]  /*2090*/  IMAD.WIDE R24, R19.reuse, 0x2, R202 ;  /* 0x0000000213187825 */ /* 0x041fe200078e02ca */
[----:B------:R0:W3:Y:S03]  /*20a0*/  LDG.E.U16 R125, desc[UR10][R110.64] ;  /* 0x0000000a6e7d7981 */ /* 0x0000e6000c1e1500 */
[C---:B-1----:R-:W-:Y:S01]  /*20b0*/  IMAD.WIDE R70, R19.reuse, 0x2, R190 ;  /* 0x0000000213467825 */ /* 0x042fe200078e02be */
[----:B------:R1:W3:Y:S03]  /*20c0*/  LDG.E.U16 R123, desc[UR10][R24.64] ;  /* 0x0000000a187b7981 */ /* 0x0002e6000c1e1500 */
[C---:B----4-:R-:W-:Y:S01]  /*20d0*/  IMAD.WIDE R26, R19.reuse, 0x2, R200 ;  /* 0x00000002131a7825 */ /* 0x050fe200078e02c8 */
[----:B------:R4:W5:Y:S03]  /*20e0*/  LDG.E.U16 R224, desc[UR10][R70.64] ;  /* 0x0000000a46e07981 */ /* 0x000966000c1e1500 */
[C---:B------:R-:W-:Y:S01]  /*20f0*/  IMAD.WIDE R104, R19.reuse, 0x2, R186 ;  /* 0x0000000213687825 */ /* 0x040fe200078e02ba */
[----:B------:R0:W5:Y:S03]  /*2100*/  LDG.E.U16 R124, desc[UR10][R26.64] ;  /* 0x0000000a1a7c7981 */ /* 0x000166000c1e1500 */
[C---:B------:R-:W-:Y:S01]  /*2110*/  IMAD.WIDE R114, R19.reuse, 0x2, R170 ;  /* 0x0000000213727825 */ /* 0x040fe200078e02aa */
[----:B------:R0:W5:Y:S03]  /*2120*/  LDG.E.U16 R129, desc[UR10][R104.64] ;  /* 0x0000000a68817981 */ /* 0x000166000c1e1500 */
[C---:B------:R-:W-:Y:S01]  /*2130*/  IMAD.WIDE R68, R19.reuse, 0x2, R192 ;  /* 0x0000000213447825 */ /* 0x040fe200078e02c0 */
[----:B------:R-:W5:Y:S03]  /*2140*/  LDG.E.U16 R227, desc[UR10][R114.64] ;  /* 0x0000000a72e37981 */ /* 0x000f66000c1e1500 */
[C---:B------:R-:W-:Y:S01]  /*2150*/  IMAD.WIDE R230, R19.reuse, 0x2, R184 ;  /* 0x0000000213e67825 */ /* 0x040fe200078e02b8 */
[----:B------:R0:W5:Y:S03]  /*2160*/  LDG.E.U16 R128, desc[UR10][R68.64] ;  /* 0x0000000a44807981 */ /* 0x000166000c1e1500 */
[C---:B------:R-:W-:Y:S01]  /*2170*/  IMAD.WIDE R108, R19.reuse, 0x2, R168 ;  /* 0x00000002136c7825 */ /* 0x040fe200078e02a8 */
[----:B------:R-:W5:Y:S03]  /*2180*/  LDG.E.U16 R130, desc[UR10][R230.64] ;  /* 0x0000000ae6827981 */ /* 0x000f66000c1e1500 */
[C---:B------:R-:W-:Y:S01]  /*2190*/  IMAD.WIDE R112, R19.reuse, 0x2, R180 ;  /* 0x0000000213707825 */ /* 0x040fe200078e02b4 */
[----:B------:R-:W5:Y:S03]  /*21a0*/  LDG.E.U16 R228, desc[UR10][R108.64] ;  /* 0x0000000a6ce47981 */ /* 0x000f66000c1e1500 */
[C---:B------:R-:W-:Y:S01]  /*21b0*/  IMAD.WIDE R106, R19.reuse, 0x2, R166 ;  /* 0x00000002136a7825 */ /* 0x040fe200078e02a6 */
[----:B------:R-:W5:Y:S03]  /*21c0*/  LDG.E.U16 R225, desc[UR10][R112.64] ;  /* 0x0000000a70e17981 */ /* 0x000f66000c1e1500 */
[C---:B0-----:R-:W-:Y:S01]  /*21d0*/  IMAD.WIDE R110, R19.reuse, 0x2, R178 ;  /* 0x00000002136e7825 */ /* 0x041fe200078e02b2 */
[----:B------:R0:W5:Y:S03]  /*21e0*/  LDG.E.U16 R229, desc[UR10][R106.64] ;  /* 0x0000000a6ae57981 */ /* 0x000166000c1e1500 */
[C---:B------:R-:W-:Y:S01]  /*21f0*/  IMAD.WIDE R232, R19.reuse, 0x2, R182 ;  /* 0x0000000213e87825 */ /* 0x040fe200078e02b6 */
[----:B------:R0:W5:Y:S03]  /*2200*/  LDG.E.U16 R226, desc[UR10][R110.64] ;  /* 0x0000000a6ee27981 */ /* 0x000166000c1e1500 */
[C---:B-1----:R-:W-:Y:S01]  /*2210*/  IMAD.WIDE R24, R19.reuse, 0x2, R164 ;  /* 0x0000000213187825 */ /* 0x042fe200078e02a4 */
[----:B------:R-:W5:Y:S03]  /*2220*/  LDG.E.U16 R131, desc[UR10][R232.64] ;  /* 0x0000000ae8837981 */ /* 0x000f66000c1e1500 */
[----:B----4-:R-:W-:-:S02]  /*2230*/  IMAD.WIDE R70, R19, 0x2, R162 ;  /* 0x0000000213467825 */ /* 0x010fc400078e02a2 */
[----:B------:R-:W4:Y:S02]  /*2240*/  LDG.E.U16 R25, desc[UR10][R24.64] ;  /* 0x0000000a18197981 */ /* 0x000f24000c1e1500 */
[C---:B------:R-:W-:Y:S02]  /*2250*/  IMAD.WIDE R26, R19.reuse, 0x2, R176 ;  /* 0x00000002131a7825 */ /* 0x040fe400078e02b0 */
[----:B------:R-:W4:Y:S02]  /*2260*/  LDG.E.U16 R70, desc[UR10][R70.64] ;  /* 0x0000000a46467981 */ /* 0x000f24000c1e1500 */
[C---:B------:R-:W-:Y:S02]  /*2270*/  IMAD.WIDE R104, R19.reuse, 0x2, R160 ;  /* 0x0000000213687825 */ /* 0x040fe400078e02a0 */
[----:B------:R-:W4:Y:S02]  /*2280*/  LDG.E.U16 R26, desc[UR10][R26.64] ;  /* 0x0000000a1a1a7981 */ /* 0x000f24000c1e1500 */
[----:B------:R-:W-:-:S02]  /*2290*/  IMAD.WIDE R68, R19, 0x2, R174 ;  /* 0x0000000213447825 */ /* 0x000fc400078e02ae */
[----:B------:R-:W4:Y:S02]  /*22a0*/  LDG.E.U16 R104, desc[UR10][R104.64] ;  /* 0x0000000a68687981 */ /* 0x000f24000c1e1500 */
[C---:B0-----:R-:W-:Y:S02]  /*22b0*/  IMAD.WIDE R106, R19.reuse, 0x2, R158 ;  /* 0x00000002136a7825 */ /* 0x041fe400078e029e */
[----:B------:R-:W4:Y:S02]  /*22c0*/  LDG.E.U16 R68, desc[UR10][R68.64] ;  /* 0x0000000a44447981 */ /* 0x000f24000c1e1500 */
[C---:B------:R-:W-:Y:S02]  /*22d0*/  IMAD.WIDE R108, R19.reuse, 0x2, R204 ;  /* 0x00000002136c7825 */ /* 0x040fe400078e02cc */
[----:B------:R0:W4:Y:S02]  /*22e0*/  LDG.E.U16 R230, desc[UR10][R106.64] ;  /* 0x0000000a6ae67981 */ /* 0x000124000c1e1500 */
[----:B------:R-:W-:-:S02]  /*22f0*/  IMAD.WIDE R112, R19, 0x2, R172 ;  /* 0x0000000213707825 */ /* 0x000fc400078e02ac */
[----:B------:R1:W4:Y:S02]  /*2300*/  LDG.E.U16 R108, desc[UR10][R108.64] ;  /* 0x0000000a6c6c7981 */ /* 0x000324000c1e1500 */
[C---:B------:R-:W-:Y:S02]  /*2310*/  IMAD.WIDE R114, R19.reuse, 0x2, R156 ;  /* 0x0000000213727825 */ /* 0x040fe400078e029c */
[----:B------:R-:W4:Y:S02]  /*2320*/  LDG.E.U16 R112, desc[UR10][R112.64] ;  /* 0x0000000a70707981 */ /* 0x000f24000c1e1500 */
[----:B------:R-:W-:Y:S02]  /*2330*/  IMAD.WIDE R110, R19, 0x2, R188 ;  /* 0x00000002136e7825 */ /* 0x000fe400078e02bc */
[----:B------:R-:W4:Y:S04]  /*2340*/  LDG.E.U16 R114, desc[UR10][R114.64] ;  /* 0x0000000a72727981 */ /* 0x000f28000c1e1500 */
[----:B------:R1:W4:Y:S01]  /*2350*/  LDG.E.U16 R27, desc[UR10][R110.64] ;  /* 0x0000000a6e1b7981 */ /* 0x000322000c1e1500 */
[----:B------:R-:W1:Y:S01]  /*2360*/  S2R R10, SR_TID.X ;  /* 0x00000000000a7919 */ /* 0x000e620000002100 */
[----:B0-----:R-:W-:Y:S01]  /*2370*/  IMAD.SHL.U32 R106, R3, 0x2, RZ ;  /* 0x00000002036a7824 */ /* 0x001fe200078e00ff */
[----:B------:R-:W-:Y:S04]  /*2380*/  BAR.SYNC.DEFER_BLOCKING 0x0 ;  /* 0x0000000000007b1d */ /* 0x000fe80000010000 */
[----:B-1----:R-:W-:-:S02]  /*2390*/  LOP3.LUT R109, R106, 0x60, RZ, 0x3c, !PT ;  /* 0x000000606a6d7812 */ /* 0x002fc400078e3cff */
[C---:B------:R-:W-:Y:S02]  /*23a0*/  LOP3.LUT R69, R10.reuse, 0x7, RZ, 0xc0, !PT ;  /* 0x000000070a457812 */ /* 0x040fe400078ec0ff */
[C---:B------:R-:W-:Y:S01]  /*23b0*/  LOP3.LUT R6, R10.reuse, 0x60, RZ, 0xc0, !PT ;  /* 0x000000600a067812 */ /* 0x040fe200078ec0ff */
[----:B------:R-:W-:Y:S02]  /*23c0*/  IMAD.SHL.U32 R23, R10, 0x8, RZ ;  /* 0x000000080a177824 */ /* 0x000fe400078e00ff */
[----:B------:R-:W-:Y:S02]  /*23d0*/  IMAD.SHL.U32 R232, R69, 0x40, RZ ;  /* 0x0000004045e87824 */ /* 0x000fe400078e00ff */
[----:B------:R-:W-:Y:S02]  /*23e0*/  IMAD R71, R6, 0x8, R69 ;  /* 0x0000000806477824 */ /* 0x000fe400078e0245 */
[----:B------:R-:W-:Y:S01]  /*23f0*/  IMAD.SHL.U32 R24, R10, 0x2, RZ ;  /* 0x000000020a187824 */ /* 0x000fe200078e00ff */
[----:B------:R-:W-:-:S02]  /*2400*/  LOP3.LUT R23, R232, 0x30, R23, 0xf8, !PT ;  /* 0x00000030e8177812 */ /* 0x000fc400078ef817 */
[----:B------:R-:W-:Y:S02]  /*2410*/  SHF.L.U32 R71, R71, 0x4, RZ ;  /* 0x0000000447477819 */ /* 0x000fe400000006ff */
[--C-:B------:R-:W-:Y:S02]  /*2420*/  LOP3.LUT R232, R23, 0x10, R24.reuse, 0x78, !PT ;  /* 0x0000001017e87812 */ /* 0x100fe400078e7818 */
[----:B------:R-:W-:Y:S02]  /*2430*/  LOP3.LUT R23, R10, 0x10, RZ, 0xc0, !PT ;  /* 0x000000100a177812 */ /* 0x000fe400078ec0ff */
[----:B------:R-:W-:Y:S02]  /*2440*/  LOP3.LUT R110, R71, 0x30, R24, 0x78, !PT ;  /* 0x00000030476e7812 */ /* 0x000fe400078e7818 */
[C---:B------:R-:W-:Y:S01]  /*2450*/  LOP3.LUT R71, R106.reuse, 0x10, RZ, 0x3c, !PT ;  /* 0x000000106a477812 */ /* 0x040fe200078e3cff */
[----:B------:R-:W-:Y:S01]  /*2460*/  IMAD R23, R23, 0x20, R232 ;  /* 0x0000002017177824 */ /* 0x000fe200078e02e8 */
[C---:B------:R-:W-:Y:S01]  /*2470*/  LOP3.LUT R232, R106.reuse, 0x20, RZ, 0x3c, !PT ;  /* 0x000000206ae87812 */ /* 0x040fe200078e3cff */
[----:B------:R-:W-:Y:S01]  /*2480*/  IMAD R24, R69, 0x200, R110 ;  /* 0x0000020045187824 */ /* 0x000fe200078e026e */
[----:B------:R-:W-:-:S02]  /*2490*/  LOP3.LUT R110, R106, 0x30, RZ, 0x3c, !PT ;  /* 0x000000306a6e7812 */ /* 0x000fc400078e3cff */
[C---:B------:R-:W-:Y:S02]  /*24a0*/  LOP3.LUT R69, R106.reuse, 0x40, RZ, 0x3c, !PT ;  /* 0x000000406a457812 */ /* 0x040fe400078e3cff */
[C---:B------:R-:W-:Y:S01]  /*24b0*/  LOP3.LUT R113, R106.reuse, 0x70, RZ, 0x3c, !PT ;  /* 0x000000706a717812 */ /* 0x040fe200078e3cff */
[----:B--2---:R-:W-:Y:S04]  /*24c0*/  STS.U16 [R106+UR6+0x4000], R116 ;  /* 0x004000746a007988 */ /* 0x004fe80008000406 */
[----:B---3--:R-:W-:Y:S04]  /*24d0*/  STS.U16 [R106+UR6+0x5000], R123 ;  /* 0x0050007b6a007988 */ /* 0x008fe80008000406 */
[----:B-----5:R-:W-:Y:S04]  /*24e0*/  STS.U16 [R106+UR6+0x6000], R129 ;  /* 0x006000816a007988 */ /* 0x020fe80008000406 */
[----:B------:R-:W-:Y:S04]  /*24f0*/  STS.U16 [R106+UR6+0x7000], R227 ;  /* 0x007000e36a007988 */ /* 0x000fe80008000406 */
[----:B------:R-:W-:Y:S04]  /*2500*/  STS.U16 [R71+UR6+0x4200], R117 ;  /* 0x0042007547007988 */ /* 0x000fe80008000406 */
[----:B------:R-:W-:Y:S04]  /*2510*/  STS.U16 [R71+UR6+0x5200], R124 ;  /* 0x0052007c47007988 */ /* 0x000fe80008000406 */
[----:B------:R-:W-:Y:S04]  /*2520*/  STS.U16 [R71+UR6+0x6200], R130 ;  /* 0x0062008247007988 */ /* 0x000fe80008000406 */
[----:B------:R0:W-:Y:S04]  /*2530*/  STS.U16 [R71+UR6+0x7200], R228 ;  /* 0x007200e447007988 */ /* 0x0001e80008000406 */
[----:B------:R-:W-:Y:S04]  /*2540*/  STS.U16 [R232+UR6+0x4400], R118 ;  /* 0x00440076e8007988 */ /* 0x000fe80008000406 */
[----:B------:R-:W-:Y:S01]  /*2550*/  STS.U16 [R232+UR6+0x5400], R125 ;  /* 0x0054007de8007988 */ /* 0x000fe20008000406 */
[----:B0-----:R-:W-:-:S03]  /*2560*/  LOP3.LUT R71, R106, 0x50, RZ, 0x3c, !PT ;  /* 0x000000506a477812 */ /* 0x001fc600078e3cff */
[----:B------:R-:W-:Y:S04]  /*2570*/  STS.U16 [R232+UR6+0x6400], R131 ;  /* 0x00640083e8007988 */ /* 0x000fe80008000406 */
[----:B------:R-:W-:Y:S04]  /*2580*/  STS.U16 [R232+UR6+0x7400], R229 ;  /* 0x007400e5e8007988 */ /* 0x000fe80008000406 */
[----:B------:R-:W-:Y:S04]  /*2590*/  STS.U16 [R110+UR6+0x4600], R119 ;  /* 0x004600776e007988 */ /* 0x000fe80008000406 */
[----:B------:R-:W-:Y:S04]  /*25a0*/  STS.U16 [R110+UR6+0x5600], R126 ;  /* 0x0056007e6e007988 */ /* 0x000fe80008000406 */
[----:B------:R-:W-:Y:S04]  /*25b0*/  STS.U16 [R110+UR6+0x6600], R225 ;  /* 0x006600e16e007988 */ /* 0x000fe80008000406 */
[----:B----4-:R0:W-:Y:S04]  /*25c0*/  STS.U16 [R110+UR6+0x7600], R25 ;  /* 0x007600196e007988 */ /* 0x0101e80008000406 */
[----:B------:R-:W-:Y:S04]  /*25d0*/  STS.U16 [R69+UR6+0x4800], R120 ;  /* 0x0048007845007988 */ /* 0x000fe80008000406 */
[----:B------:R-:W-:Y:S04]  /*25e0*/  STS.U16 [R69+UR6+0x5800], R127 ;  /* 0x0058007f45007988 */ /* 0x000fe80008000406 */
[----:B------:R-:W-:Y:S04]  /*25f0*/  STS.U16 [R69+UR6+0x6800], R226 ;  /* 0x006800e245007988 */ /* 0x000fe80008000406 */
[----:B------:R-:W-:Y:S04]  /*2600*/  STS.U16 [R69+UR6+0x7800], R70 ;  /* 0x0078004645007988 */ /* 0x000fe80008000406 */
[----:B------:R-:W-:Y:S04]  /*2610*/  STS.U16 [R71+UR6+0x4a00], R121 ;  /* 0x004a007947007988 */ /* 0x000fe80008000406 */
[----:B------:R-:W-:Y:S04]  /*2620*/  STS.U16 [R71+UR6+0x5a00], R128 ;  /* 0x005a008047007988 */ /* 0x000fe80008000406 */
[----:B------:R1:W-:Y:S04]  /*2630*/  STS.U16 [R71+UR6+0x6a00], R26 ;  /* 0x006a001a47007988 */ /* 0x0003e80008000406 */
        /* <DEDUP_REMOVED lines=8> */
[----:B------:R-:W-:Y:S01]  /*26c0*/  STS.U16 [R113+UR6+0x7e00], R114 ;  /* 0x007e007271007988 */ /* 0x000fe20008000406 */
[----:B------:R-:W-:Y:S01]  /*26d0*/  BAR.SYNC.DEFER_BLOCKING 0x0 ;  /* 0x0000000000007b1d */ /* 0x000fe20000010000 */
[----:B0-----:R-:W-:-:S05]  /*26e0*/  LOP3.LUT R25, R23, 0x20, RZ, 0x3c, !PT ;  /* 0x0000002017197812 */ /* 0x001fca00078e3cff */
[----:B------:R-:W-:Y:S04]  /*26f0*/  LDSM.16.MT88.4 R104, [R23+UR6] ;  /* 0x000000061768783b */ /* 0x000fe80008004200 */
[----:B------:R-:W0:Y:S04]  /*2700*/  LDSM.16.M88.4 R128, [R24+UR6+0x4000] ;  /* 0x004000061880783b */ /* 0x000e280008000200 */
[----:B------:R-:W2:Y:S04]  /*2710*/  LDSM.16.MT88.4 R120, [R25+UR6] ;  /* 0x000000061978783b */ /* 0x000ea80008004200 */
[----:B------:R-:W3:Y:S01]  /*2720*/  LDSM.16.MT88.4 R68, [R23+UR6+0x400] ;  /* 0x000400061744783b */ /* 0x000ee20008004200 */
[----:B-1----:R-:W-:-:S03]  /*2730*/  LOP3.LUT R26, R24, 0x40, RZ, 0x3c, !PT ;  /* 0x00000040181a7812 */ /* 0x002fc600078e3cff */
[----:B------:R-:W1:Y:S04]  /*2740*/  LDSM.16.MT88.4 R108, [R25+UR6+0x400] ;  /* 0x00040006196c783b */ /* 0x000e680008004200 */
[----:B------:R-:W-:Y:S04]  /*2750*/  LDSM.16.MT88.4 R116, [R23+UR6+0x800] ;  /* 0x000800061774783b */ /* 0x000fe80008004200 */
[----:B------:R-:W4:Y:S04]  /*2760*/  LDSM.16.M88.4 R124, [R26+UR6+0x4000] ;  /* 0x004000061a7c783b */ /* 0x000f280008000200 */
[----:B------:R-:W5:Y:S01]  /*2770*/  LDSM.16.MT88.4 R112, [R25+UR6+0x800] ;  /* 0x000800061970783b */ /* 0x000f620008004200 */
[-C--:B0-----:R-:W-:Y:S08]  /*2780*/  HMMA.16816.F32.BF16 R104, R104, R128.reuse, RZ ;  /* 0x000000806868723c */ /* 0x081ff000000418ff */
[----:B--2---:R-:W-:-:S12]  /*2790*/  HMMA.16816.F32.BF16 R120, R120, R128, RZ ;  /* 0x000000807878723c */ /* 0x004fd800000418ff */
[-C--:B---3--:R-:W-:Y:S01]  /*27a0*/  HMMA.16816.F32.BF16 R68, R68, R130.reuse, R104 ;  /* 0x000000824444723c */ /* 0x088fe20000041868 */
[----:B------:R-:W0:Y:S07]  /*27b0*/  LDSM.16.MT88.4 R104, [R23+UR6+0xc00] ;  /* 0x000c00061768783b */ /* 0x000e2e0008004200 */
[----:B-1----:R-:W-:Y:S01]  /*27c0*/  HMMA.16816.F32.BF16 R128, R108, R130, R120 ;  /* 0x000000826c80723c */ /* 0x002fe20000041878 */
[----:B------:R-:W1:Y:S04]  /*27d0*/  LDSM.16.MT88.4 R108, [R25+UR6+0xc00] ;  /* 0x000c0006196c783b */ /* 0x000e680008004200 */
[----:B------:R-:W-:Y:S07]  /*27e0*/  LDSM.16.MT88.4 R120, [R23+UR6+0x1000] ;  /* 0x001000061778783b */ /* 0x000fee0008004200 */
[-C--:B----4-:R-:W-:Y:S01]  /*27f0*/  HMMA.16816.F32.BF16 R116, R116, R124.reuse, R68 ;  /* 0x0000007c7474723c */ /* 0x090fe20000041844 */
[----:B------:R-:W2:Y:S07]  /*2800*/  LDSM.16.M88.4 R68, [R24+UR6+0x4080] ;  /* 0x004080061844783b */ /* 0x000eae0008000200 */
[----:B-----5:R-:W-:Y:S01]  /*2810*/  HMMA.16816.F32.BF16 R112, R112, R124, R128 ;  /* 0x0000007c7070723c */ /* 0x020fe20000041880 */
[----:B------:R-:W3:Y:S11]  /*2820*/  LDSM.16.MT88.4 R128, [R23+UR6+0x1400] ;  /* 0x001400061780783b */ /* 0x000ef60008004200 */
[-C--:B0-----:R-:W-:Y:S01]  /*2830*/  HMMA.16816.F32.BF16 R104, R104, R126.reuse, R116 ;  /* 0x0000007e6868723c */ /* 0x081fe20000041874 */
[----:B------:R-:W0:Y:S07]  /*2840*/  LDSM.16.MT88.4 R116, [R25+UR6+0x1000] ;  /* 0x001000061974783b */ /* 0x000e2e0008004200 */
[----:B-1----:R-:W-:Y:S01]  /*2850*/  HMMA.16816.F32.BF16 R124, R108, R126, R112 ;  /* 0x0000007e6c7c723c */ /* 0x002fe20000041870 */
[----:B------:R-:W-:Y:S04]  /*2860*/  LDSM.16.MT88.4 R108, [R23+UR6+0x1800] ;  /* 0x00180006176c783b */ /* 0x000fe80008004200 */
[----:B------:R-:W1:Y:S07]  /*2870*/  LDSM.16.M88.4 R112, [R26+UR6+0x4080] ;  /* 0x004080061a70783b */ /* 0x000e6e0008000200 */
[----:B--2---:R-:W-:Y:S01]  /*2880*/  HMMA.16816.F32.BF16 R120, R120, R68, R104 ;  /* 0x000000447878723c */ /* 0x004fe20000041868 */
[----:B------:R-:W2:-:S15]  /*2890*/  LDSM.16.MT88.4 R104, [R25+UR6+0x1400] ;  /* 0x001400061968783b */ /* 0x000e9e0008004200 */
[----:B------:R-:W-:-:S04]  /*28a0*/  NOP ;  /* 0x0000000000007918 */ /* 0x000fc80000000000 */
[----:B---3--:R-:W-:Y:S01]  /*28b0*/  HMMA.16816.F32.BF16 R128, R128, R70, R120 ;  /* 0x000000468080723c */ /* 0x008fe20000041878 */
[----:B------:R-:W-:Y:S07]  /*28c0*/  LDSM.16.MT88.4 R120, [R23+UR6+0x1c00] ;  /* 0x001c00061778783b */ /* 0x000fee0008004200 */
[----:B0-----:R-:W-:Y:S01]  /*28d0*/  HMMA.16816.F32.BF16 R116, R116, R68, R124 ;  /* 0x000000447474723c */ /* 0x001fe2000004187c */
[----:B------:R-:W0:Y:S11]  /*28e0*/  LDSM.16.MT88.4 R124, [R25+UR6+0x1800] ;  /* 0x00180006197c783b */ /* 0x000e360008004200 */
[----:B-1----:R-:W-:Y:S01]  /*28f0*/  HMMA.16816.F32.BF16 R128, R108, R112, R128 ;  /* 0x000000706c80723c */ /* 0x002fe20000041880 */
[----:B------:R-:W1:Y:S07]  /*2900*/  LDSM.16.MT88.4 R108, [R25+UR6+0x1c00] ;  /* 0x001c0006196c783b */ /* 0x000e6e0008004200 */
[----:B--2---:R-:W-:Y:S01]  /*2910*/  HMMA.16816.F32.BF16 R104, R104, R70, R116 ;  /* 0x000000466868723c */ /* 0x004fe20000041874 */
[----:B------:R-:W-:Y:S04]  /*2920*/  LDSM.16.MT88.4 R116, [R23+UR6+0x2000] ;  /* 0x002000061774783b */ /* 0x000fe80008004200 */
[----:B------:R-:W2:-:S15]  /*2930*/  LDSM.16.M88.4 R68, [R24+UR6+0x4100] ;  /* 0x004100061844783b */ /* 0x000e9e0008000200 */
[----:B0-----:R-:W-:Y:S01]  /*2940*/  HMMA.16816.F32.BF16 R104, R124, R112, R104 ;  /* 0x000000707c68723c */ /* 0x001fe20000041868 */
[----:B------:R-:W0:Y:S07]  /*2950*/  LDSM.16.MT88.4 R124, [R25+UR6+0x2000] ;  /* 0x00200006197c783b */ /* 0x000e2e0008004200 */
[-C--:B------:R-:W-:Y:S01]  /*2960*/  HMMA.16816.F32.BF16 R128, R120, R114.reuse, R128 ;  /* 0x000000727880723c */ /* 0x080fe20000041880 */
[----:B------:R-:W3:Y:S11]  /*2970*/  LDSM.16.MT88.4 R120, [R23+UR6+0x2400] ;  /* 0x002400061778783b */ /* 0x000ef60008004200 */
[----:B-1----:R-:W-:Y:S01]  /*2980*/  HMMA.16816.F32.BF16 R104, R108, R114, R104 ;  /* 0x000000726c68723c */ /* 0x002fe20000041868 */
[----:B------:R-:W1:Y:S04]  /*2990*/  LDSM.16.MT88.4 R108, [R25+UR6+0x2400] ;  /* 0x00240006196c783b */ /* 0x000e680008004200 */
[----:B------:R-:W-:Y:S03]  /*29a0*/  LDSM.16.M88.4 R112, [R26+UR6+0x4100] ;  /* 0x004100061a70783b */ /* 0x000fe60008000200 */
[-C--:B--2---:R-:W-:Y:S01]  /*29b0*/  HMMA.16816.F32.BF16 R128, R116, R68.reuse, R128 ;  /* 0x000000447480723c */ /* 0x084fe20000041880 */
[----:B------:R-:W2:Y:S11]  /*29c0*/  LDSM.16.MT88.4 R116, [R23+UR6+0x2800] ;  /* 0x002800061774783b */ /* 0x000eb60008004200 */
[----:B0-----:R-:W-:Y:S01]  /*29d0*/  HMMA.16816.F32.BF16 R104, R124, R68, R104 ;  /* 0x000000447c68723c */ /* 0x001fe20000041868 */
[----:B------:R-:W0:Y:S07]  /*29e0*/  LDSM.16.MT88.4 R124, [R25+UR6+0x2800] ;  /* 0x00280006197c783b */ /* 0x000e2e0008004200 */
[-C--:B---3--:R-:W-:Y:S01]  /*29f0*/  HMMA.16816.F32.BF16 R120, R120, R70.reuse, R128 ;  /* 0x000000467878723c */ /* 0x088fe20000041880 */
        /* <DEDUP_REMOVED lines=20> */
[----:B------:R-:W1:Y:S07]  /*2b40*/  LDSM.16.MT88.4 R104, [R25+UR6+0x3c00] ;  /* 0x003c00061968783b */ /* 0x000e6e0008004200 */
[----:B--2---:R-:W-:Y:S01]  /*2b50*/  HMMA.16816.F32.BF16 R116, R120, R112, R116 ;  /* 0x000000707874723c */ /* 0x004fe20000041874 */
[----:B------:R-:W-:-:S11]  /*2b60*/  LOP3.LUT R10, R10, 0x3, RZ, 0xc0, !PT ;  /* 0x000000030a0a7812 */ /* 0x000fd600078ec0ff */
[----:B0-----:R-:W-:Y:S01]  /*2b70*/  HMMA.16816.F32.BF16 R68, R124, R112, R68 ;  /* 0x000000707c44723c */ /* 0x001fe20000041844 */
[----:B------:R-:W-:-:S07]  /*2b80*/  IMAD.SHL.U32 R27, R10, 0x2, RZ ;  /* 0x000000020a1b7824 */ /* 0x000fce00078e00ff */
[----:B---3--:R-:W-:Y:S01]  /*2b90*/  HMMA.16816.F32.BF16 R116, R128, R114, R116 ;  /* 0x000000728074723c */ /* 0x008fe20000041874 */
[----:B------:R-:W-:-:S04]  /*2ba0*/  LEA.HI R27, R6, R27, RZ, 0x1e ;  /* 0x0000001b061b7211 */ /* 0x000fc800078ff0ff */
[----:B------:R-:W-:-:S07]  /*2bb0*/  IADD3 R27, P1, PT, R27, UR4, RZ ;  /* 0x000000041b1b7c10 */ /* 0x000fce000ff3e0ff */
[----:B-1----:R-:W-:Y:S01]  /*2bc0*/  HMMA.16816.F32.BF16 R68, R104, R114, R68 ;  /* 0x000000726844723c */ /* 0x002fe20000041844 */
[----:B------:R-:W-:Y:S01]  /*2bd0*/  IMAD.X R23, RZ, RZ, UR5, P1 ;  /* 0x00000005ff177e24 */ /* 0x000fe200088e06ff */
[CC--:B------:R-:W-:Y:S02]  /*2be0*/  ISETP.GT.U32.AND P4, PT, R27.reuse, R18.reuse, PT ;  /* 0x000000121b00720c */ /* 0x0c0fe40003f84070 */
[C---:B------:R-:W-:Y:S02]  /*2bf0*/  ISETP.GE.U32.AND P3, PT, R27.reuse, R18, PT ;  /* 0x000000121b00720c */ /* 0x040fe40003f66070 */
[-C--:B------:R-:W-:Y:S01]  /*2c00*/  ISETP.GT.U32.AND P2, PT, R27, R15.reuse, PT ;  /* 0x0000000f1b00720c */ /* 0x080fe20003f44070 */
[----:B------:R-:W-:Y:S01]  /*2c10*/  FMUL R118, R118, UR9 ;  /* 0x0000000976767c20 */ /* 0x000fe20008400000 */
[----:B------:R-:W-:Y:S01]  /*2c20*/  FMUL R119, R119, UR9 ;  /* 0x0000000977777c20 */ /* 0x000fe20008400000 */
[----:B------:R-:W-:Y:S02]  /*2c30*/  ISETP.GE.U32.AND P1, PT, R27, R15, PT ;  /* 0x0000000f1b00720c */ /* 0x000fe40003f26070 */
[----:B------:R-:W-:-:S02]  /*2c40*/  ISETP.GT.U32.AND.EX P4, PT, R23, RZ, PT, P4 ;  /* 0x000000ff1700720c */ /* 0x000fc40003f84140 */
[----:B------:R-:W-:Y:S01]  /*2c50*/  ISETP.GE.U32.AND.EX P3, PT, R23, RZ, PT, P3 ;  /* 0x000000ff1700720c */ /* 0x000fe20003f66130 */
[----:B------:R-:W-:Y:S01]  /*2c60*/  FMUL R10, R116, UR9 ;  /* 0x00000009740a7c20 */ /* 0x000fe20008400000 */
[----:B------:R-:W-:Y:S01]  /*2c70*/  FMUL R6, R117, UR9 ;  /* 0x0000000975067c20 */ /* 0x000fe20008400000 */
[C---:B------:R-:W-:Y:S02]  /*2c80*/  ISETP.GT.U32.AND.EX P2, PT, R23.reuse, RZ, PT, P2 ;  /* 0x000000ff1700720c */ /* 0x040fe40003f44120 */
[----:B------:R-:W-:Y:S02]  /*2c90*/  ISETP.GE.U32.AND.EX P1, PT, R23, RZ, PT, P1 ;  /* 0x000000ff1700720c */ /* 0x000fe40003f26110 */
[----:B------:R-:W-:Y:S02]  /*2ca0*/  FSEL R107, R118, -INF , !P4 ;  /* 0xff800000766b7808 */ /* 0x000fe40006000000 */
[----:B------:R-:W-:Y:S02]  /*2cb0*/  FSEL R119, R119, -INF , !P3 ;  /* 0xff80000077777808 */ /* 0x000fe40005800000 */
[----:B------:R-:W-:-:S02]  /*2cc0*/  ISETP.GT.U32.AND P4, PT, R27, R16, PT ;  /* 0x000000101b00720c */ /* 0x000fc40003f84070 */
[----:B------:R-:W-:Y:S01]  /*2cd0*/  ISETP.GE.U32.AND P3, PT, R27, R16, PT ;  /* 0x000000101b00720c */ /* 0x000fe20003f66070 */
[----:B------:R-:W-:Y:S01]  /*2ce0*/  FMUL R70, R70, UR9 ;  /* 0x0000000946467c20 */ /* 0x000fe20008400000 */
[----:B------:R-:W-:Y:S01]  /*2cf0*/  FSEL R10, R10, -INF , !P2 ;  /* 0xff8000000a0a7808 */ /* 0x000fe20005000000 */
[----:B------:R-:W-:Y:S01]  /*2d00*/  FMUL R71, R71, UR9 ;  /* 0x0000000947477c20 */ /* 0x000fe20008400000 */
[----:B------:R-:W-:Y:S02]  /*2d10*/  FSEL R6, R6, -INF , !P1 ;  /* 0xff80000006067808 */ /* 0x000fe40004800000 */
[CC--:B------:R-:W-:Y:S02]  /*2d20*/  ISETP.GT.U32.AND P2, PT, R27.reuse, R17.reuse, PT ;  /* 0x000000111b00720c */ /* 0x0c0fe40003f44070 */
        /* <DEDUP_REMOVED lines=9> */
[----:B------:R-:W-:-:S02]  /*2dc0*/  FSEL R111, R68, -INF , !P2 ;  /* 0xff800000446f7808 */ /* 0x000fc40005000000 */
[----:B------:R-:W-:Y:S02]  /*2dd0*/  FSEL R106, R69, -INF , !P1 ;  /* 0xff800000456a7808 */ /* 0x000fe40004800000 */
[----:B------:R-:W-:Y:S02]  /*2de0*/  FMNMX R26, R108, R109, !PT ;  /* 0x0000006d6c1a7209 */ /* 0x000fe40007800000 */
[----:B------:R-:W-:Y:S02]  /*2df0*/  FMNMX R23, R10, R6, !PT ;  /* 0x000000060a177209 */ /* 0x000fe40007800000 */
[----:B------:R-:W-:Y:S02]  /*2e00*/  FMNMX R24, R107, R119, !PT ;  /* 0x000000776b187209 */ /* 0x000fe40007800000 */
[----:B------:R-:W-:Y:S01]  /*2e10*/  FMNMX R25, R111, R106, !PT ;  /* 0x0000006a6f197209 */ /* 0x000fe20007800000 */
[----:B------:R-:W0:Y:S04]  /*2e20*/  SHFL.BFLY PT, R105, R26, 0x2, 0x1f ;  /* 0x0c401f001a697f89 */ /* 0x000e2800000e0000 */
[----:B------:R-:W1:Y:S04]  /*2e30*/  SHFL.BFLY PT, R68, R23, 0x2, 0x1f ;  /* 0x0c401f0017447f89 */ /* 0x000e6800000e0000 */
[----:B------:R-:W2:Y:S04]  /*2e40*/  SHFL.BFLY PT, R27, R24, 0x2, 0x1f ;  /* 0x0c401f00181b7f89 */ /* 0x000ea800000e0000 */
[----:B------:R-:W3:Y:S01]  /*2e50*/  SHFL.BFLY PT, R70, R25, 0x2, 0x1f ;  /* 0x0c401f0019467f89 */ /* 0x000ee200000e0000 */
[----:B------:R-:W4:Y:S01]  /*2e60*/  S2R R238, SR_TID.X ;  /* 0x0000000000ee7919 */ /* 0x000f220000002100 */
[----:B0-----:R-:W-:-:S02]  /*2e70*/  FMNMX R105, R26, R105, !PT ;  /* 0x000000691a697209 */ /* 0x001fc40007800000 */
[----:B-1----:R-:W-:Y:S02]  /*2e80*/  FMNMX R68, R23, R68, !PT ;  /* 0x0000004417447209 */ /* 0x002fe40007800000 */
[----:B--2---:R-:W-:Y:S02]  /*2e90*/  FMNMX R69, R24, R27, !PT ;  /* 0x0000001b18457209 */ /* 0x004fe40007800000 */
[----:B------:R-:W0:Y:S01]  /*2ea0*/  SHFL.BFLY PT, R24, R105, 0x1, 0x1f ;  /* 0x0c201f0069187f89 */ /* 0x000e2200000e0000 */
[----:B---3--:R-:W-:-:S03]  /*2eb0*/  FMNMX R71, R25, R70, !PT ;  /* 0x0000004619477209 */ /* 0x008fc60007800000 */
[----:B------:R-:W1:Y:S04]  /*2ec0*/  SHFL.BFLY PT, R27, R68, 0x1, 0x1f ;  /* 0x0c201f00441b7f89 */ /* 0x000e6800000e0000 */
[----:B------:R-:W2:Y:S04]  /*2ed0*/  SHFL.BFLY PT, R70, R69, 0x1, 0x1f ;  /* 0x0c201f0045467f89 */ /* 0x000ea800000e0000 */
[----:B------:R-:W3:Y:S01]  /*2ee0*/  SHFL.BFLY PT, R104, R71, 0x1, 0x1f ;  /* 0x0c201f0047687f89 */ /* 0x000ee200000e0000 */
[----:B----4-:R-:W-:Y:S02]  /*2ef0*/  LOP3.LUT R233, R238, 0x1c, RZ, 0xc0, !PT ;  /* 0x0000001ceee97812 */ /* 0x010fe400078ec0ff */
[----:B------:R-:W-:-:S02]  /*2f00*/  SHF.R.U32.HI R23, RZ, 0x3, R238 ;  /* 0x00000003ff177819 */ /* 0x000fc400000116ee */
[C---:B------:R-:W-:Y:S02]  /*2f10*/  LEA.HI R232, R233.reuse, 0x8, RZ, 0x1e ;  /* 0x00000008e9e87811 */ /* 0x040fe400078ff0ff */
[C---:B------:R-:W-:Y:S02]  /*2f20*/  LEA.HI R236, R233.reuse, 0x10, RZ, 0x1e ;  /* 0x00000010e9ec7811 */ /* 0x040fe400078ff0ff */
[----:B------:R-:W-:Y:S02]  /*2f30*/  LEA.HI R235, R233, 0x18, RZ, 0x1e ;  /* 0x00000018e9eb7811 */ /* 0x000fe400078ff0ff */
[----:B------:R-:W-:Y:S02]  /*2f40*/  LOP3.LUT R23, R23, 0xc, RZ, 0xc0, !PT ;  /* 0x0000000c17177812 */ /* 0x000fe400078ec0ff */
[----:B------:R-:W-:Y:S02]  /*2f50*/  LEA R233, R233, UR6, 0x2 ;  /* 0x00000006e9e97c11 */ /* 0x000fe4000f8e10ff */
[----:B------:R-:W-:Y:S01]  /*2f60*/  LEA R232, R232, UR6, 0x4 ;  /* 0x00000006e8e87c11 */ /* 0x000fe2000f8e20ff */
[----:B------:R-:W-:Y:S01]  /*2f70*/  BAR.SYNC.DEFER_BLOCKING 0x0 ;  /* 0x0000000000007b1d */ /* 0x000fe20000010000 */
[----:B------:R-:W-:-:S02]  /*2f80*/  LEA R236, R236, UR6, 0x4 ;  /* 0x00000006ecec7c11 */ /* 0x000fc4000f8e20ff */
[----:B------:R-:W-:Y:S02]  /*2f90*/  LEA R235, R235, UR6, 0x4 ;  /* 0x00000006ebeb7c11 */ /* 0x000fe4000f8e20ff */
[----:B0-----:R-:W-:Y:S01]  /*2fa0*/  FMNMX R113, R105, R24, !PT ;  /* 0x0000001869717209 */ /* 0x001fe20007800000 */
[----:B------:R-:W-:Y:S01]  /*2fb0*/  IMAD.IADD R24, R233, 0x1, R23 ;  /* 0x00000001e9187824 */ /* 0x000fe200078e0217 */
[----:B-1----:R-:W-:Y:S02]  /*2fc0*/  FMNMX R27, R68, R27, !PT ;  /* 0x0000001b441b7209 */ /* 0x002fe40007800000 */
[----:B--2---:R-:W-:Y:S01]  /*2fd0*/  FMNMX R70, R69, R70, !PT ;  /* 0x0000004645467209 */ /* 0x004fe20007800000 */
[C---:B------:R-:W-:Y:S01]  /*2fe0*/  IMAD.IADD R105, R23.reuse, 0x1, R236 ;  /* 0x0000000117697824 */ /* 0x040fe200078e02ec */
[----:B------:R-:W-:Y:S02]  /*2ff0*/  IADD3 R69, PT, PT, R23, R232, RZ ;  /* 0x000000e817457210 */ /* 0x000fe40007ffe0ff */
[----:B---3--:R-:W-:Y:S01]  /*3000*/  FMNMX R110, R71, R104, !PT ;  /* 0x00000068476e7209 */ /* 0x008fe20007800000 */
[----:B------:R-:W-:Y:S01]  /*3010*/  IMAD.IADD R104, R23, 0x1, R235 ;  /* 0x0000000117687824 */ /* 0x000fe200078e02eb */
[----:B------:R-:W-:Y:S04]  /*3020*/  @P0 STS [R24+0x4000], R27 ;  /* 0x0040001b18000388 */ /* 0x000fe80000000800 */
[----:B------:R-:W-:Y:S04]  /*3030*/  @P0 STS [R69+0x4000], R70 ;  /* 0x0040004645000388 */ /* 0x000fe80000000800 */
[----:B------:R-:W-:Y:S04]  /*3040*/  @P0 STS [R105+0x4000], R110 ;  /* 0x0040006e69000388 */ /* 0x000fe80000000800 */
[----:B------:R-:W-:Y:S01]  /*3050*/  @P0 STS [R104+0x4000], R113 ;  /* 0x0040007168000388 */ /* 0x000fe20000000800 */
[----:B------:R-:W-:Y:S01]  /*3060*/  LEA R26, R3, UR6, 0x2 ;  /* 0x00000006031a7c11 */ /* 0x000fe2000f8e10ff */
[----:B------:R-:W-:Y:S06]  /*3070*/  BAR.SYNC.DEFER_BLOCKING 0x0 ;  /* 0x0000000000007b1d */ /* 0x000fec0000010000 */
[----:B------:R-:W0:Y:S04]  /*3080*/  @!P6 LDS R20, [R26+0x4000] ;  /* 0x004000001a14e984 */ /* 0x000e280000000800 */
[----:B0-----:R-:W0:Y:S02]  /*3090*/  SHFL.BFLY PT, R23, R20, 0x2, 0x1f ;  /* 0x0c401f0014177f89 */ /* 0x001e2400000e0000 */
[----:B0-----:R-:W-:-:S05]  /*30a0*/  FMNMX R23, R20, R23, !PT ;  /* 0x0000001714177209 */ /* 0x001fca0007800000 */
[----:B------:R-:W0:Y:S02]  /*30b0*/  SHFL.BFLY PT, R68, R23, 0x1, 0x1f ;  /* 0x0c201f0017447f89 */ /* 0x000e2400000e0000 */
[----:B0-----:R-:W-:-:S05]  /*30c0*/  FMNMX R25, R23, R68, !PT ;  /* 0x0000004417197209 */ /* 0x001fca0007800000 */
[----:B------:R-:W-:Y:S01]  /*30d0*/  @P0 STS [R26+0x4000], R25 ;  /* 0x004000191a000388 */ /* 0x000fe20000000800 */
[----:B------:R-:W-:Y:S06]  /*30e0*/  BAR.SYNC.DEFER_BLOCKING 0x0 ;  /* 0x0000000000007b1d */ /* 0x000fec0000010000 */
[----:B------:R-:W0:Y:S04]  /*30f0*/  LDS R224, [R232+0x4000] ;  /* 0x00400000e8e07984 */ /* 0x000e280000000800 */
[----:B------:R-:W1:Y:S04]  /*3100*/  LDS R130, [R236+0x4000] ;  /* 0x00400000ec827984 */ /* 0x000e680000000800 */
[----:B------:R-:W2:Y:S04]  /*3110*/  LDS R27, [R233+0x4000] ;  /* 0x00400000e91b7984 */ /* 0x000ea80000000800 */
[----:B------:R-:W3:Y:S01]  /*3120*/  LDS R128, [R235+0x4000] ;  /* 0x00400000eb807984 */ /* 0x000ee20000000800 */
[----:B0-----:R-:W-:-:S02]  /*3130*/  FMNMX R224, R224, R7, !PT ;  /* 0x00000007e0e07209 */ /* 0x001fc40007800000 */
[----:B-1----:R-:W-:-:S03]  /*3140*/  FMNMX R130, R130, R9, !PT ;  /* 0x0000000982827209 */ /* 0x002fc60007800000 */
[----:B------:R-:W-:-:S04]  /*3150*/  FADD R23, R119, -R224 ;  /* 0x800000e077177221 */ /* 0x000fc80000000000 */
[----:B------:R-:W-:Y:S01]  /*3160*/  FMUL R226, R23, 1.4426950216293334961 ;  /* 0x3fb8aa3b17e27820 */ /* 0x000fe20000400000 */
[----:B------:R-:W-:Y:S01]  /*3170*/  FADD R23, R111, -R130 ;  /* 0x800000826f177221 */ /* 0x000fe20000000000 */
[----:B------:R-:W-:-:S03]  /*3180*/  FADD R68, R107, -R224 ;  /* 0x800000e06b447221 */ /* 0x000fc60000000000 */
[----:B------:R-:W-:Y:S01]  /*3190*/  FMUL R70, R23, 1.4426950216293334961 ;  /* 0x3fb8aa3b17467820 */ /* 0x000fe20000400000 */
[----:B--2---:R-:W-:Y:S01]  /*31a0*/  FMNMX R23, R27, R22, !PT ;  /* 0x000000161b177209 */ /* 0x004fe20007800000 */
[----:B------:R-:W-:Y:S01]  /*31b0*/  FADD R25, R106, -R130 ;  /* 0x800000826a197221 */ /* 0x000fe20000000000 */
[----:B---3--:R-:W-:Y:S01]  /*31c0*/  FMNMX R128, R128, R11, !PT ;  /* 0x0000000b80807209 */ /* 0x008fe20007800000 */
[----:B------:R-:W-:Y:S02]  /*31d0*/  FMUL R68, R68, 1.4426950216293334961 ;  /* 0x3fb8aa3b44447820 */ /* 0x000fe40000400000 */
[--C-:B------:R-:W-:Y:S01]  /*31e0*/  FADD R6, R6, -R23.reuse ;  /* 0x8000001706067221 */ /* 0x100fe20000000000 */
[----:B------:R-:W-:Y:S01]  /*31f0*/  FMUL R27, R25, 1.4426950216293334961 ;  /* 0x3fb8aa3b191b7820 */ /* 0x000fe20000400000 */
[----:B------:R-:W-:Y:S01]  /*3200*/  FADD R10, R10, -R23 ;  /* 0x800000170a0a7221 */ /* 0x000fe20000000000 */
[----:B------:R0:W-:Y:S01]  /*3210*/  MUFU.EX2 R107, R68 ;  /* 0x00000044006b7308 */ /* 0x0001e20000000800 */
[--C-:B------:R-:W-:Y:S01]  /*3220*/  FADD R25, R108, -R128.reuse ;  /* 0x800000806c197221 */ /* 0x100fe20000000000 */
[----:B------:R-:W-:Y:S01]  /*3230*/  FADD R109, R109, -R128 ;  /* 0x800000806d6d7221 */ /* 0x000fe20000000000 */
[----:B------:R-:W-:-:S02]  /*3240*/  FMUL R10, R10, 1.4426950216293334961 ;  /* 0x3fb8aa3b0a0a7820 */ /* 0x000fc40000400000 */
[----:B------:R-:W-:Y:S01]  /*3250*/  FMUL R71, R25, 1.4426950216293334961 ;  /* 0x3fb8aa3b19477820 */ /* 0x000fe20000400000 */
[----:B0-----:R-:W-:Y:S01]  /*3260*/  FMUL R68, R6, 1.4426950216293334961 ;  /* 0x3fb8aa3b06447820 */ /* 0x001fe20000400000 */
[----:B------:R-:W-:Y:S01]  /*3270*/  FMUL R6, R109, 1.4426950216293334961 ;  /* 0x3fb8aa3b6d067820 */ /* 0x000fe20000400000 */
[----:B------:R-:W-:Y:S08]  /*3280*/  MUFU.EX2 R25, R10 ;  /* 0x0000000a00197308 */ /* 0x000ff00000000800 */
[----:B------:R-:W0:Y:S08]  /*3290*/  MUFU.EX2 R68, R68 ;  /* 0x0000004400447308 */ /* 0x000e300000000800 */
[----:B------:R-:W1:Y:S08]  /*32a0*/  MUFU.EX2 R226, R226 ;  /* 0x000000e200e27308 */ /* 0x000e700000000800 */
[----:B------:R-:W-:Y:S08]  /*32b0*/  MUFU.EX2 R70, R70 ;  /* 0x0000004600467308 */ /* 0x000ff00000000800 */
[----:B------:R-:W2:Y:S08]  /*32c0*/  MUFU.EX2 R27, R27 ;  /* 0x0000001b001b7308 */ /* 0x000eb00000000800 */
[----:B------:R-:W-:Y:S08]  /*32d0*/  MUFU.EX2 R71, R71 ;  /* 0x0000004700477308 */ /* 0x000ff00000000800 */
[----:B------:R-:W3:Y:S01]  /*32e0*/  MUFU.EX2 R6, R6 ;  /* 0x0000000600067308 */ /* 0x000ee20000000800 */
[----:B0-----:R-:W-:Y:S01]  /*32f0*/  FADD R106, R25, R68 ;  /* 0x00000044196a7221 */ /* 0x001fe20000000000 */
[----:B-1----:R-:W-:Y:S01]  /*3300*/  FADD R108, R107, R226 ;  /* 0x000000e26b6c7221 */ /* 0x002fe20000000000 */
[----:B--2---:R-:W-:-:S03]  /*3310*/  FADD R109, R70, R27 ;  /* 0x0000001b466d7221 */ /* 0x004fc60000000000 */
[----:B------:R-:W0:Y:S04]  /*3320*/  SHFL.BFLY PT, R111, R106, 0x2, 0x1f ;  /* 0x0c401f006a6f7f89 */ /* 0x000e2800000e0000 */
[----:B------:R-:W1:Y:S01]  /*3330*/  SHFL.BFLY PT, R113, R108, 0x2, 0x1f ;  /* 0x0c401f006c717f89 */ /* 0x000e6200000e0000 */
[----:B---3--:R-:W-:-:S03]  /*3340*/  FADD R110, R71, R6 ;  /* 0x00000006476e7221 */ /* 0x008fc60000000000 */
[----:B------:R-:W2:Y:S04]  /*3350*/  SHFL.BFLY PT, R10, R109, 0x2, 0x1f ;  /* 0x0c401f006d0a7f89 */ /* 0x000ea800000e0000 */
[----:B------:R-:W3:Y:S01]  /*3360*/  SHFL.BFLY PT, R115, R110, 0x2, 0x1f ;  /* 0x0c401f006e737f89 */ /* 0x000ee200000e0000 */
[----:B0-----:R-:W-:Y:S01]  /*3370*/  FADD R111, R106, R111 ;  /* 0x0000006f6a6f7221 */ /* 0x001fe20000000000 */
[----:B-1----:R-:W-:Y:S01]  /*3380*/  FADD R113, R108, R113 ;  /* 0x000000716c717221 */ /* 0x002fe20000000000 */
[----:B--2---:R-:W-:-:S04]  /*3390*/  FADD R114, R109, R10 ;  /* 0x0000000a6d727221 */ /* 0x004fc80000000000 */
[----:B------:R-:W0:Y:S01]  /*33a0*/  SHFL.BFLY PT, R112, R113, 0x1, 0x1f ;  /* 0x0c201f0071707f89 */ /* 0x000e2200000e0000 */
[----:B---3--:R-:W-:-:S03]  /*33b0*/  FADD R116, R110, R115 ;  /* 0x000000736e747221 */ /* 0x008fc60000000000 */
[----:B------:R-:W1:Y:S04]  /*33c0*/  SHFL.BFLY PT, R10, R111, 0x1, 0x1f ;  /* 0x0c201f006f0a7f89 */ /* 0x000e6800000e0000 */
[----:B------:R-:W2:Y:S04]  /*33d0*/  SHFL.BFLY PT, R115, R114, 0x1, 0x1f ;  /* 0x0c201f0072737f89 */ /* 0x000ea800000e0000 */
[----:B------:R-:W3:Y:S01]  /*33e0*/  SHFL.BFLY PT, R117, R116, 0x1, 0x1f ;  /* 0x0c201f0074757f89 */ /* 0x000ee200000e0000 */
[----:B0-----:R-:W-:Y:S01]  /*33f0*/  FADD R112, R113, R112 ;  /* 0x0000007071707221 */ /* 0x001fe20000000000 */
[----:B-1----:R-:W-:Y:S01]  /*3400*/  FADD R119, R111, R10 ;  /* 0x0000000a6f777221 */ /* 0x002fe20000000000 */
[----:B------:R-:W-:Y:S01]  /*3410*/  BAR.SYNC.DEFER_BLOCKING 0x0 ;  /* 0x0000000000007b1d */ /* 0x000fe20000010000 */
[----:B--2---:R-:W-:Y:S01]  /*3420*/  FADD R106, R114, R115 ;  /* 0x00000073726a7221 */ /* 0x004fe20000000000 */
[----:B---3--:R-:W-:-:S04]  /*3430*/  FADD R117, R116, R117 ;  /* 0x0000007574757221 */ /* 0x008fc80000000000 */
[----:B------:R-:W-:Y:S04]  /*3440*/  @P0 STS [R24+0x4000], R119 ;  /* 0x0040007718000388 */ /* 0x000fe80000000800 */
[----:B------:R-:W-:Y:S04]  /*3450*/  @P0 STS [R69+0x4000], R112 ;  /* 0x0040007045000388 */ /* 0x000fe80000000800 */
[----:B------:R-:W-:Y:S04]  /*3460*/  @P0 STS [R105+0x4000], R106 ;  /* 0x0040006a69000388 */ /* 0x000fe80000000800 */
[----:B------:R-:W-:Y:S01]  /*3470*/  @P0 STS [R104+0x4000], R117 ;  /* 0x0040007568000388 */ /* 0x000fe20000000800 */
[----:B------:R-:W-:Y:S06]  /*3480*/  BAR.SYNC.DEFER_BLOCKING 0x0 ;  /* 0x0000000000007b1d */ /* 0x000fec0000010000 */
[----:B------:R-:W0:Y:S04]  /*3490*/  @!P6 LDS R8, [R26+0x4000] ;  /* 0x004000001a08e984 */ /* 0x000e280000000800 */
[----:B0-----:R-:W0:Y:S02]  /*34a0*/  SHFL.BFLY PT, R109, R8, 0x2, 0x1f ;  /* 0x0c401f00086d7f89 */ /* 0x001e2400000e0000 */
[----:B0-----:R-:W-:-:S05]  /*34b0*/  FADD R109, R8, R109 ;  /* 0x0000006d086d7221 */ /* 0x001fca0000000000 */
[----:B------:R-:W0:Y:S02]  /*34c0*/  SHFL.BFLY PT, R10, R109, 0x1, 0x1f ;  /* 0x0c201f006d0a7f89 */ /* 0x000e2400000e0000 */
[----:B0-----:R-:W-:-:S05]  /*34d0*/  FADD R111, R109, R10 ;  /* 0x0000000a6d6f7221 */ /* 0x001fca0000000000 */
[----:B------:R0:W-:Y:S01]  /*34e0*/  @P0 STS [R26+0x4000], R111 ;  /* 0x0040006f1a000388 */ /* 0x0001e20000000800 */
[C---:B------:R-:W-:Y:S01]  /*34f0*/  IMAD.WIDE R120, R21.reuse, 0x2, R148 ;  /* 0x0000000215787825 */ /* 0x040fe200078e0294 */
[----:B------:R-:W-:Y:S03]  /*3500*/  BAR.SYNC.DEFER_BLOCKING 0x0 ;  /* 0x0000000000007b1d */ /* 0x000fe60000010000 */
[----:B------:R-:W-:-:S04]  /*3510*/  IMAD.WIDE R118, R21, 0x2, R146 ;  /* 0x0000000215767825 */ /* 0x000fc800078e0292 */
[----:B------:R-:W-:-:S04]  /*3520*/  IMAD.WIDE R122, R21, 0x2, R150 ;  /* 0x00000002157a7825 */ /* 0x000fc800078e0296 */
[----:B------:R-:W-:-:S04]  /*3530*/  IMAD.WIDE R116, R21, 0x2, R144 ;  /* 0x0000000215747825 */ /* 0x000fc800078e0290 */
[----:B------:R-:W-:-:S04]  /*3540*/  IMAD.WIDE R112, R21, 0x2, R140 ;  /* 0x0000000215707825 */ /* 0x000fc800078e028c */
[----:B0-----:R-:W-:-:S04]  /*3550*/  IMAD.WIDE R110, R21, 0x2, R138 ;  /* 0x00000002156e7825 */ /* 0x001fc800078e028a */
        /* <DEDUP_REMOVED lines=8> */
[C---:B0-----:R-:W-:Y:S01]  /*35e0*/  IMAD.WIDE R120, R21.reuse, 0x2, R30 ;  /* 0x0000000215787825 */ /* 0x041fe200078e021e */
[----:B------:R0:W3:Y:S03]  /*35f0*/  LDG.E.U16 R131, desc[UR10][R112.64] ;  /* 0x0000000a70837981 */ /* 0x0000e6000c1e1500 */
[C---:B-1----:R-:W-:Y:S01]  /*3600*/  IMAD.WIDE R118, R21.reuse, 0x2, R32 ;  /* 0x0000000215767825 */ /* 0x042fe200078e0220 */
[----:B------:R1:W3:Y:S03]  /*3610*/  LDG.E.U16 R225, desc[UR10][R110.64] ;  /* 0x0000000a6ee17981 */ /* 0x0002e6000c1e1500 */
[C---:B----4-:R-:W-:Y:S01]  /*3620*/  IMAD.WIDE R122, R21.reuse, 0x2, R28 ;  /* 0x00000002157a7825 */ /* 0x050fe200078e021c */
[----:B------:R4:W3:Y:S03]  /*3630*/  LDG.E.U16 R129, desc[UR10][R108.64] ;  /* 0x0000000a6c817981 */ /* 0x0008e6000c1e1500 */
        /* <DEDUP_REMOVED lines=31> */
[----:B------:R-:W4:Y:S03]  /*3830*/  LDG.E.U16 R123, desc[UR10][R122.64] ;  /* 0x0000000a7a7b7981 */ /* 0x000f26000c1e1500 */
[C---:B------:R-:W-:Y:S01]  /*3840*/  IMAD.WIDE R126, R21.reuse, 0x2, R52 ;  /* 0x00000002157e7825 */ /* 0x040fe200078e0234 */
[----:B------:R-:W4:Y:S03]  /*3850*/  LDG.E.U16 R108, desc[UR10][R108.64] ;  /* 0x0000000a6c6c7981 */ /* 0x000f26000c1e1500 */
[C---:B0-----:R-:W-:Y:S01]  /*3860*/  IMAD.WIDE R124, R21.reuse, 0x2, R50 ;  /* 0x00000002157c7825 */ /* 0x041fe200078e0232 */
[----:B------:R-:W4:Y:S03]  /*3870*/  LDG.E.U16 R245, desc[UR10][R126.64] ;  /* 0x0000000a7ef57981 */ /* 0x000f26000c1e1500 */
[----:B-1----:R-:W-:Y:S01]  /*3880*/  IMAD.WIDE R114, R21, 0x2, R60 ;  /* 0x0000000215727825 */ /* 0x002fe200078e023c */
[----:B------:R-:W4:Y:S04]  /*3890*/  LDG.E.U16 R244, desc[UR10][R124.64] ;  /* 0x0000000a7cf47981 */ /* 0x000f28000c1e1500 */
[----:B------:R0:W4:Y:S04]  /*38a0*/  LDG.E.U16 R110, desc[UR10][R110.64] ;  /* 0x0000000a6e6e7981 */ /* 0x000128000c1e1500 */
[----:B------:R1:W4:Y:S04]  /*38b0*/  LDG.E.U16 R112, desc[UR10][R112.64] ;  /* 0x0000000a70707981 */ /* 0x000328000c1e1500 */
[----:B------:R0:W4:Y:S04]  /*38c0*/  LDG.E.U16 R246, desc[UR10][R114.64] ;  /* 0x0000000a72f67981 */ /* 0x000128000c1e1500 */
[----:B------:R1:W4:Y:S04]  /*38d0*/  LDG.E.U16 R116, desc[UR10][R116.64] ;  /* 0x0000000a74747981 */ /* 0x000328000c1e1500 */
[----:B------:R-:W4:Y:S04]  /*38e0*/  LDG.E.U16 R118, desc[UR10][R118.64] ;  /* 0x0000000a76767981 */ /* 0x000f28000c1e1500 */
[----:B------:R1:W4:Y:S01]  /*38f0*/  LDG.E.U16 R121, desc[UR10][R120.64] ;  /* 0x0000000a78797981 */ /* 0x000322000c1e1500 */
[C---:B0-----:R-:W-:Y:S01]  /*3900*/  LOP3.LUT R111, R238.reuse, 0x7, RZ, 0xc0, !PT ;  /* 0x00000007ee6f7812 */ /* 0x041fe200078ec0ff */
[C---:B------:R-:W-:Y:S01]  /*3910*/  IMAD.SHL.U32 R124, R238.reuse, 0x8, RZ ;  /* 0x00000008ee7c7824 */ /* 0x040fe200078e00ff */
[C---:B------:R-:W-:Y:S01]  /*3920*/  LOP3.LUT R109, R238.reuse, 0xe0, RZ, 0xc0, !PT ;  /* 0x000000e0ee6d7812 */ /* 0x040fe200078ec0ff */
[----:B-1----:R-:W-:Y:S01]  /*3930*/  IMAD.SHL.U32 R113, R238, 0x2, RZ ;  /* 0x00000002ee717824 */ /* 0x002fe200078e00ff */
[----:B------:R-:W-:Y:S01]  /*3940*/  LDS R125, [R235+0x4000] ;  /* 0x00400000eb7d7984 */ /* 0x000fe20000000800 */
[----:B------:R-:W-:Y:S01]  /*3950*/  IMAD.SHL.U32 R111, R111, 0x40, RZ ;  /* 0x000000406f6f7824 */ /* 0x000fe200078e00ff */
[----:B------:R-:W-:-:S02]  /*3960*/  LEA R109, R109, UR6, 0x4 ;  /* 0x000000066d6d7c11 */ /* 0x000fc4000f8e20ff */
[----:B------:R-:W-:Y:S01]  /*3970*/  LOP3.LUT R122, R113, 0x30, R124, 0x48, !PT ;  /* 0x00000030717a7812 */ /* 0x000fe200078e487c */
[----:B------:R-:W-:Y:S03]  /*3980*/  LDS R126, [R233+0x4000] ;  /* 0x00400000e97e7984 */ /* 0x000fe60000000800 */
[----:B------:R-:W-:Y:S01]  /*3990*/  IADD3 R122, PT, PT, R111, R109, R122 ;  /* 0x0000006d6f7a7210 */ /* 0x000fe20007ffe07a */
[----:B------:R-:W-:Y:S01]  /*39a0*/  LDS R127, [R232+0x4000] ;  /* 0x00400000e87f7984 */ /* 0x000fe20000000800 */
[----:B------:R-:W-:-:S04]  /*39b0*/  LOP3.LUT R109, R238, 0x60, RZ, 0xc0, !PT ;  /* 0x00000060ee6d7812 */ /* 0x000fc800078ec0ff */
[----:B------:R-:W-:Y:S01]  /*39c0*/  SHF.R.U32.HI R113, RZ, 0x1, R109 ;  /* 0x00000001ff717819 */ /* 0x000fe2000001166d */
[C---:B------:R-:W-:Y:S01]  /*39d0*/  IMAD.SHL.U32 R109, R238.reuse, 0x40, RZ ;  /* 0x00000040ee6d7824 */ /* 0x040fe200078e00ff */
[----:B------:R-:W-:-:S04]  /*39e0*/  LOP3.LUT R111, R238, 0x1f, RZ, 0xc0, !PT ;  /* 0x0000001fee6f7812 */ /* 0x000fc800078ec0ff */
[----:B------:R-:W-:Y:S02]  /*39f0*/  LOP3.LUT R109, R109, 0x3c0, RZ, 0xc0, !PT ;  /* 0x000003c06d6d7812 */ /* 0x000fe400078ec0ff */
[----:B------:R-:W-:Y:S02]  /*3a00*/  LEA R114, R111, UR6, 0x6 ;  /* 0x000000066f727c11 */ /* 0x000fe4000f8e30ff */
[--C-:B------:R-:W-:Y:S02]  /*3a10*/  LOP3.LUT R113, R113, 0x30, R124.reuse, 0x78, !PT ;  /* 0x0000003071717812 */ /* 0x100fe400078e787c */
[----:B------:R-:W-:Y:S02]  /*3a20*/  LOP3.LUT R111, R109, 0x30, R124, 0xf8, !PT ;  /* 0x000000306d6f7812 */ /* 0x000fe400078ef87c */
[----:B------:R-:W-:Y:S01]  /*3a30*/  LDS R124, [R236+0x4000] ;  /* 0x00400000ec7c7984 */ /* 0x000fe20000000800 */
[----:B------:R-:W-:Y:S02]  /*3a40*/  LOP3.LUT R109, R238, 0xc0, RZ, 0xc0, !PT ;  /* 0x000000c0ee6d7812 */ /* 0x000fe400078ec0ff */
[----:B------:R-:W-:-:S02]  /*3a50*/  IADD3 R117, PT, PT, R113, R114, RZ ;  /* 0x0000007271757210 */ /* 0x000fc40007ffe0ff */
[----:B------:R-:W-:Y:S01]  /*3a60*/  SHF.R.U32.HI R114, RZ, 0x2, R109 ;  /* 0x00000002ff727819 */ /* 0x000fe2000001166d */
[----:B------:R-:W-:-:S05]  /*3a70*/  IMAD.SHL.U32 R109, R3, 0x2, RZ ;  /* 0x00000002036d7824 */ /* 0x000fca00078e00ff */
[----:B------:R-:W-:Y:S01]  /*3a80*/  LOP3.LUT R109, R109, R114, RZ, 0x3c, !PT ;  /* 0x000000726d6d7212 */ /* 0x000fe200078e3cff */
[----:B------:R-:W-:Y:S01]  /*3a90*/  BAR.SYNC.DEFER_BLOCKING 0x0 ;  /* 0x0000000000007b1d */ /* 0x000fe20000010000 */
[----:B------:R-:W-:Y:S02]  /*3aa0*/  F2FP.BF16.F32.PACK_AB R70, R27, R70 ;  /* 0x000000461b46723e */ /* 0x000fe400000010ff */
[----:B------:R-:W-:Y:S02]  /*3ab0*/  F2FP.BF16.F32.PACK_AB R71, R6, R71 ;  /* 0x000000470647723e */ /* 0x000fe400000010ff */
[----:B------:R-:W-:Y:S02]  /*3ac0*/  F2FP.BF16.F32.PACK_AB R68, R68, R25 ;  /* 0x000000194444723e */ /* 0x000fe400000010ff */
[----:B------:R-:W-:Y:S01]  /*3ad0*/  LOP3.LUT R120, R111, 0x10, R238, 0x78, !PT ;  /* 0x000000106f787812 */ /* 0x000fe200078e78ee */
[----:B------:R-:W-:-:S04]  /*3ae0*/  FADD R6, -R224, R7 ;  /* 0x00000007e0067221 */ /* 0x000fc80000000100 */
[----:B------:R-:W-:Y:S01]  /*3af0*/  FMUL R7, R6, 1.4426950216293334961 ;  /* 0x3fb8aa3b06077820 */ /* 0x000fe20000400000 */
[----:B------:R-:W-:Y:S01]  /*3b00*/  FADD R6, -R23, R22 ;  /* 0x0000001617067221 */ /* 0x000fe20000000100 */
[----:B------:R-:W-:Y:S01]  /*3b10*/  FADD R11, -R128, R11 ;  /* 0x0000000b800b7221 */ /* 0x000fe20000000100 */
[----:B------:R-:W-:Y:S01]  /*3b20*/  FADD R9, -R130, R9 ;  /* 0x0000000982097221 */ /* 0x000fe20000000100 */
[----:B------:R-:W-:Y:S01]  /*3b30*/  UIADD3 UR4, UP0, UPT, UR4, 0x20, URZ ;  /* 0x0000002004047890 */ /* 0x000fe2000ff1e0ff */
[----:B------:R-:W-:Y:S01]  /*3b40*/  FMUL R6, R6, 1.4426950216293334961 ;  /* 0x3fb8aa3b06067820 */ /* 0x000fe20000400000 */
[----:B------:R-:W0:Y:S01]  /*3b50*/  MUFU.EX2 R7, R7 ;  /* 0x0000000700077308 */ /* 0x000e220000000800 */
[----:B------:R-:W1:Y:S07]  /*3b60*/  LDC R22, c[0x0][0x3d4] ;  /* 0x0000f500ff167b82 */ /* 0x000e6e0000000800 */
[----:B------:R-:W0:Y:S01]  /*3b70*/  MUFU.EX2 R6, R6 ;  /* 0x0000000600067308 */ /* 0x000e220000000800 */
[----:B------:R-:W-:Y:S01]  /*3b80*/  FMUL R11, R11, 1.4426950216293334961 ;  /* 0x3fb8aa3b0b0b7820 */ /* 0x000fe20000400000 */
[----:B------:R-:W-:Y:S01]  /*3b90*/  FMUL R9, R9, 1.4426950216293334961 ;  /* 0x3fb8aa3b09097820 */ /* 0x000fe20000400000 */
[C---:B0-----:R-:W-:Y:S01]  /*3ba0*/  FMUL R98, R7.reuse, R98 ;  /* 0x0000006207627220 */ /* 0x041fe20000400000 */
[C---:B------:R-:W-:Y:S01]  /*3bb0*/  FMUL R99, R7.reuse, R99 ;  /* 0x0000006307637220 */ /* 0x040fe20000400000 */
[C---:B------:R-:W-:Y:S01]  /*3bc0*/  FMUL R74, R7.reuse, R74 ;  /* 0x0000004a074a7220 */ /* 0x040fe20000400000 */
[C---:B------:R-:W-:Y:S01]  /*3bd0*/  FMUL R75, R7.reuse, R75 ;  /* 0x0000004b074b7220 */ /* 0x040fe20000400000 */
[C---:B------:R-:W-:Y:S01]  /*3be0*/  FMUL R78, R7.reuse, R78 ;  /* 0x0000004e074e7220 */ /* 0x040fe20000400000 */
[C---:B------:R-:W-:Y:S01]  /*3bf0*/  FMUL R79, R7.reuse, R79 ;  /* 0x0000004f074f7220 */ /* 0x040fe20000400000 */
[C---:B------:R-:W-:Y:S01]  /*3c00*/  FMUL R82, R7.reuse, R82 ;  /* 0x0000005207527220 */ /* 0x040fe20000400000 */
[----:B------:R-:W-:Y:S01]  /*3c10*/  FMUL R83, R7, R83 ;  /* 0x0000005307537220 */ /* 0x000fe20000400000 */
[C---:B------:R-:W-:Y:S01]  /*3c20*/  FMUL R96, R6.reuse, R96 ;  /* 0x0000006006607220 */ /* 0x040fe20000400000 */
[C---:B------:R-:W-:Y:S01]  /*3c30*/  FMUL R97, R6.reuse, R97 ;  /* 0x0000006106617220 */ /* 0x040fe20000400000 */
[C---:B------:R-:W-:Y:S01]  /*3c40*/  FMUL R72, R6.reuse, R72 ;  /* 0x0000004806487220 */ /* 0x040fe20000400000 */
[C---:B------:R-:W-:Y:S01]  /*3c50*/  FMUL R73, R6.reuse, R73 ;  /* 0x0000004906497220 */ /* 0x040fe20000400000 */
[C---:B------:R-:W-:Y:S01]  /*3c60*/  FMUL R76, R6.reuse, R76 ;  /* 0x0000004c064c7220 */ /* 0x040fe20000400000 */
[C---:B------:R-:W-:Y:S01]  /*3c70*/  FMUL R77, R6.reuse, R77 ;  /* 0x0000004d064d7220 */ /* 0x040fe20000400000 */
[C---:B------:R-:W-:Y:S01]  /*3c80*/  FMUL R80, R6.reuse, R80 ;  /* 0x0000005006507220 */ /* 0x040fe20000400000 */
[----:B------:R-:W-:Y:S01]  /*3c90*/  FMUL R81, R6, R81 ;  /* 0x0000005106517220 */ /* 0x000fe20000400000 */
[----:B------:R-:W-:Y:S01]  /*3ca0*/  MUFU.EX2 R11, R11 ;  /* 0x0000000b000b7308 */ /* 0x000fe20000000800 */
[----:B--2---:R-:W-:Y:S04]  /*3cb0*/  STS.U16 [R109+UR6+0x4600], R104 ;  /* 0x004600686d007988 */ /* 0x004fe80008000406 */
[----:B-----5:R0:W-:Y:S04]  /*3cc0*/  STS.U16 [R109+UR6+0x4400], R69 ;  /* 0x004400456d007988 */ /* 0x0201e80008000406 */
[----:B---3--:R-:W-:Y:S01]  /*3cd0*/  STS.U16 [R109+UR6+0x4800], R106 ;  /* 0x0048006a6d007988 */ /* 0x008fe20008000406 */
[----:B0-----:R-:W-:-:S03]  /*3ce0*/  F2FP.BF16.F32.PACK_AB R69, R226, R107 ;  /* 0x0000006be245723e */ /* 0x001fc600000010ff */
        /* <DEDUP_REMOVED lines=19> */
[----:B----4-:R-:W-:Y:S04]  /*3e20*/  STS.U16 [R109+UR6+0x6c00], R123 ;  /* 0x006c007b6d007988 */ /* 0x010fe80008000406 */
        /* <DEDUP_REMOVED lines=9> */
[----:B------:R-:W-:Y:S01]  /*3ec0*/  STSM.16.M88.4 [R117+0x8000], R68 ;  /* 0x0080004475007844 */ /* 0x000fe20000000200 */
[----:B------:R-:W-:Y:S06]  /*3ed0*/  BAR.SYNC.DEFER_BLOCKING 0x0 ;  /* 0x0000000000007b1d */ /* 0x000fec0000010000 */
[----:B------:R-:W-:Y:S04]  /*3ee0*/  LDSM.16.M88.4 R112, [R120+UR6+0x8000] ;  /* 0x008000067870783b */ /* 0x000fe80008000200 */
[----:B------:R-:W2:Y:S04]  /*3ef0*/  LDSM.16.M88.4 R24, [R122+0x4000] ;  /* 0x004000007a18783b */ /* 0x000ea80000000200 */
[----:B------:R-:W3:Y:S04]  /*3f00*/  LDSM.16.M88.4 R104, [R122+0x5000] ;  /* 0x005000007a68783b */ /* 0x000ee80000000200 */
[----:B------:R-:W4:Y:S04]  /*3f10*/  LDSM.16.M88.4 R68, [R122+0x6000] ;  /* 0x006000007a44783b */ /* 0x000f280000000200 */
[----:B------:R-:W5:Y:S04]  /*3f20*/  LDSM.16.M88.4 R108, [R122+0x7000] ;  /* 0x007000007a6c783b */ /* 0x000f680000000200 */
[----:B------:R-:W1:Y:S01]  /*3f30*/  LDSM.16.M88.4 R116, [R120+UR6+0x8400] ;  /* 0x008400067874783b */ /* 0x000e620008000200 */
[----:B0-----:R0:W1:Y:S02]  /*3f40*/  MUFU.EX2 R10, R9 ;  /* 0x00000009000a7308 */ /* 0x0010640000000800 */
[----:B0-----:R-:W-:-:S05]  /*3f50*/  LOP3.LUT R9, R120, 0x20, RZ, 0x3c, !PT ;  /* 0x0000002078097812 */ /* 0x001fca00078e3cff */
[----:B------:R-:W0:Y:S01]  /*3f60*/  LDSM.16.M88.4 R120, [R9+UR6+0x8000] ;  /* 0x008000060978783b */ /* 0x000e220008000200 */
[C---:B--2---:R-:W-:Y:S08]  /*3f70*/  HMMA.16816.F32.BF16 R96, R112.reuse, R24, R96 ;  /* 0x000000187060723c */ /* 0x044ff00000041860 */
[C---:B---3--:R-:W-:Y:S08]  /*3f80*/  HMMA.16816.F32.BF16 R72, R112.reuse, R104, R72 ;  /* 0x000000687048723c */ /* 0x048ff00000041848 */
[C---:B----4-:R-:W-:Y:S08]  /*3f90*/  HMMA.16816.F32.BF16 R76, R112.reuse, R68, R76 ;  /* 0x00000044704c723c */ /* 0x050ff0000004184c */
[----:B-----5:R-:W-:Y:S01]  /*3fa0*/  HMMA.16816.F32.BF16 R80, R112, R108, R80 ;  /* 0x0000006c7050723c */ /* 0x020fe20000041850 */
[----:B------:R2:W3:Y:S01]  /*3fb0*/  LDSM.16.M88.4 R112, [R9+UR6+0x8400] ;  /* 0x008400060970783b */ /* 0x0004e20008000200 */
[C---:B-1----:R-:W-:Y:S01]  /*3fc0*/  FMUL R100, R10.reuse, R100 ;  /* 0x000000640a647220 */ /* 0x042fe20000400000 */
[C---:B------:R-:W-:Y:S01]  /*3fd0*/  FMUL R101, R10.reuse, R101 ;  /* 0x000000650a657220 */ /* 0x040fe20000400000 */
        /* <DEDUP_REMOVED lines=13> */
[----:B------:R-:W-:Y:S01]  /*40b0*/  FMUL R95, R11, R95 ;  /* 0x0000005f0b5f7220 */ /* 0x000fe20000400000 */
[----:B------:R-:W-:Y:S01]  /*40c0*/  UIADD3.X UR5, UPT, UPT, URZ, UR5, URZ, UP0, !UPT ;  /* 0x00000005ff057290 */ /* 0x000fe200087fe4ff */
[----:B------:R-:W-:Y:S01]  /*40d0*/  HMMA.16816.F32.BF16 R100, R116, R24, R100 ;  /* 0x000000187464723c */ /* 0x000fe20000041864 */
[----:B------:R-:W1:Y:S01]  /*40e0*/  LDC R24, c[0x0][0x3c4] ;  /* 0x0000f100ff187b82 */ /* 0x000e620000000800 */
[----:B------:R-:W-:-:S03]  /*40f0*/  ISETP.LE.U32.AND P1, PT, R12, UR4, PT ;  /* 0x000000040c007c0c */ /* 0x000fc6000bf23070 */
[----:B--2---:R-:W-:-:S03]  /*4100*/  IMAD.U32 R9, RZ, RZ, UR5 ;  /* 0x00000005ff097e24 */ /* 0x004fc6000f8e00ff */
[C---:B------:R-:W-:Y:S08]  /*4110*/  HMMA.16816.F32.BF16 R84, R116.reuse, R104, R84 ;  /* 0x000000687454723c */ /* 0x040ff00000041854 */
[C---:B------:R-:W-:Y:S08]  /*4120*/  HMMA.16816.F32.BF16 R88, R116.reuse, R68, R88 ;  /* 0x000000447458723c */ /* 0x040ff00000041858 */
[----:B------:R-:W-:Y:S01]  /*4130*/  HMMA.16816.F32.BF16 R92, R116, R108, R92 ;  /* 0x0000006c745c723c */ /* 0x000fe2000004185c */
[----:B------:R-:W-:Y:S01]  /*4140*/  ISETP.GE.U32.AND.EX P1, PT, R9, RZ, PT, P1 ;  /* 0x000000ff0900720c */ /* 0x000fe20003f26110 */
[----:B------:R-:W-:-:S02]  /*4150*/  FFMA2 R220, R220.F32x2.HI_LO, R10.F32x2.HI_LO, R124.F32x2.HI_LO ;  /* 0x0000000adcdc7249 */ /* 0x000fc4000000007c */
[----:B------:R-:W-:Y:S02]  /*4160*/  IMAD R21, R22, 0x20, R21 ;  /* 0x0000002016157824 */ /* 0x000fe400078e0215 */
[----:B------:R-:W-:Y:S02]  /*4170*/  FFMA2 R222, R222.F32x2.HI_LO, R6.F32x2.HI_LO, R126.F32x2.HI_LO ;  /* 0x00000006dede7249 */ /* 0x000fe4000000007e */
[----:B-1----:R-:W-:Y:S01]  /*4180*/  IMAD R19, R24, 0x20, R19 ;  /* 0x0000002018137824 */ /* 0x002fe200078e0213 */
[----:B0-----:R-:W-:Y:S01]  /*4190*/  HMMA.16816.F32.BF16 R96, R120, R26, R96 ;  /* 0x0000001a7860723c */ /* 0x001fe20000041860 */
[----:B------:R-:W-:Y:S01]  /*41a0*/  IMAD.MOV.U32 R7, RZ, RZ, R224 ;  /* 0x000000ffff077224 */ /* 0x000fe200078e00e0 */
[----:B------:R-:W-:Y:S01]  /*41b0*/  MOV R11, R128 ;  /* 0x00000080000b7202 */ /* 0x000fe20000000f00 */
[----:B------:R-:W-:Y:S02]  /*41c0*/  IMAD.MOV.U32 R9, RZ, RZ, R130 ;  /* 0x000000ffff097224 */ /* 0x000fe400078e0082 */
[----:B------:R-:W-:-:S03]  /*41d0*/  IMAD.MOV.U32 R22, RZ, RZ, R23 ;  /* 0x000000ffff167224 */ /* 0x000fc600078e0017 */
[C---:B------:R-:W-:Y:S08]  /*41e0*/  HMMA.16816.F32.BF16 R72, R120.reuse, R106, R72 ;  /* 0x0000006a7848723c */ /* 0x040ff00000041848 */
[C---:B------:R-:W-:Y:S08]  /*41f0*/  HMMA.16816.F32.BF16 R76, R120.reuse, R70, R76 ;  /* 0x00000046784c723c */ /* 0x040ff0000004184c */
[----:B------:R-:W-:Y:S08]  /*4200*/  HMMA.16816.F32.BF16 R80, R120, R110, R80 ;  /* 0x0000006e7850723c */ /* 0x000ff00000041850 */
[C---:B---3--:R-:W-:Y:S08]  /*4210*/  HMMA.16816.F32.BF16 R100, R112.reuse, R26, R100 ;  /* 0x0000001a7064723c */ /* 0x048ff00000041864 */
[C---:B------:R-:W-:Y:S08]  /*4220*/  HMMA.16816.F32.BF16 R84, R112.reuse, R106, R84 ;  /* 0x0000006a7054723c */ /* 0x040ff00000041854 */
[C---:B------:R-:W-:Y:S08]  /*4230*/  HMMA.16816.F32.BF16 R88, R112.reuse, R70, R88 ;  /* 0x000000467058723c */ /* 0x040ff00000041858 */
[----:B------:R-:W-:Y:S01]  /*4240*/  HMMA.16816.F32.BF16 R92, R112, R110, R92 ;  /* 0x0000006e705c723c */ /* 0x000fe2000004185c */
[----:B------:R-:W-:-:S04]  /*4250*/  NOP ;  /* 0x0000000000007918 */ /* 0x000fc80000000000 */
[----:B------:R-:W-:-:S15]  /*4260*/  @!P1 BRA `(.L_x_1) ;  /* 0xffffffdc003c9947 */ /* 0x000fde000383ffff */
.L_x_0:
[C---:B------:R-:W-:Y:S01]  /*4270*/  FSETP.GT.AND P1, PT, |R223|.reuse, 8.50705917302346158658e+37, PT ;  /* 0x7e800000df00780b */ /* 0x040fe20003f24200 */
[C---:B------:R-:W-:Y:S01]  /*4280*/  FMUL R6, R223.reuse, 8388608 ;  /* 0x4b000000df067820 */ /* 0x040fe20000400000 */
[C---:B------:R-:W-:Y:S01]  /*4290*/  FSETP.GEU.AND P2, PT, |R223|.reuse, 1.175494350822287508e-38, PT ;  /* 0x00800000df00780b */ /* 0x040fe20003f4e200 */
[----:B------:R-:W0:Y:S01]  /*42a0*/  LDC R52, c[0x0][0x3e8] ;  /* 0x0000fa00ff347b82 */ /* 0x000e220000000800 */
[----:B------:R-:W-:Y:S01]  /*42b0*/  FSETP.GEU.AND P6, PT, R223, 1.175494350822287508e-38, PT ;  /* 0x00800000df00780b */ /* 0x000fe20003fce000 */
[----:B------:R-:W1:Y:S01]  /*42c0*/  LDCU.64 UR4, c[0x0][0x3e0] ;  /* 0x00007c00ff0477ac */ /* 0x000e620008000a00 */
[----:B------:R-:W-:Y:S02]  /*42d0*/  FSETP.GT.AND P0, PT, |R222|, 8.50705917302346158658e+37, PT ;  /* 0x7e800000de00780b */ /* 0x000fe40003f04200 */
[----:B------:R-:W-:Y:S02]  /*42e0*/  FSEL R56, R6, R223, !P6 ;  /* 0x000000df06387208 */ /* 0x000fe40007000000 */
[----:B------:R-:W-:-:S02]  /*42f0*/  FSEL R9, RZ, -23, P6 ;  /* 0xc1b80000ff097808 */ /* 0x000fc40003000000 */
[----:B------:R-:W-:Y:S01]  /*4300*/  FSETP.GT.AND P6, PT, |R221|, 8.50705917302346158658e+37, PT ;  /* 0x7e800000dd00780b */ /* 0x000fe20003fc4200 */
[----:B------:R-:W-:Y:S01]  /*4310*/  @P1 FMUL R223, R223, 0.25 ;  /* 0x3e800000dfdf1820 */ /* 0x000fe20000400000 */
[----:B------:R-:W-:Y:S01]  /*4320*/  @P1 FMUL R83, R83, 0.25 ;  /* 0x3e80000053531820 */ /* 0x000fe20000400000 */
[----:B------:R-:W-:Y:S01]  /*4330*/  @P1 FMUL R82, R82, 0.25 ;  /* 0x3e80000052521820 */ /* 0x000fe20000400000 */
[----:B------:R-:W-:Y:S01]  /*4340*/  @P1 FMUL R79, R79, 0.25 ;  /* 0x3e8000004f4f1820 */ /* 0x000fe20000400000 */
[----:B------:R-:W-:Y:S01]  /*4350*/  @!P2 FMUL R223, R223, 16777216 ;  /* 0x4b800000dfdfa820 */ /* 0x000fe20000400000 */
[----:B------:R-:W-:Y:S01]  /*4360*/  @P1 FMUL R78, R78, 0.25 ;  /* 0x3e8000004e4e1820 */ /* 0x000fe20000400000 */
[----:B------:R-:W-:Y:S01]  /*4370*/  @P1 FMUL R75, R75, 0.25 ;  /* 0x3e8000004b4b1820 */ /* 0x000fe20000400000 */
[----:B------:R-:W-:Y:S01]  /*4380*/  @P1 FMUL R74, R74, 0.25 ;  /* 0x3e8000004a4a1820 */ /* 0x000fe20000400000 */
[----:B------:R-:W2:Y:S01]  /*4390*/  MUFU.RCP R6, R223 ;  /* 0x000000df00067308 */ /* 0x000ea20000001000 */
[----:B------:R-:W-:Y:S01]  /*43a0*/  @P1 FMUL R99, R99, 0.25 ;  /* 0x3e80000063631820 */ /* 0x000fe20000400000 */
[----:B------:R-:W-:Y:S01]  /*43b0*/  @P1 FMUL R98, R98, 0.25 ;  /* 0x3e80000062621820 */ /* 0x000fe20000400000 */
[----:B------:R-:W-:Y:S01]  /*43c0*/  @!P2 FMUL R83, R83, 16777216 ;  /* 0x4b8000005353a820 */ /* 0x000fe20000400000 */
[----:B------:R-:W-:Y:S01]  /*43d0*/  @!P2 FMUL R82, R82, 16777216 ;  /* 0x4b8000005252a820 */ /* 0x000fe20000400000 */
[----:B------:R-:W-:Y:S01]  /*43e0*/  @!P2 FMUL R79, R79, 16777216 ;  /* 0x4b8000004f4fa820 */ /* 0x000fe20000400000 */
[----:B------:R-:W-:Y:S01]  /*43f0*/  @!P2 FMUL R78, R78, 16777216 ;  /* 0x4b8000004e4ea820 */ /* 0x000fe20000400000 */
[----:B------:R-:W-:Y:S01]  /*4400*/  @!P2 FMUL R75, R75, 16777216 ;  /* 0x4b8000004b4ba820 */ /* 0x000fe20000400000 */
[----:B------:R-:W-:Y:S01]  /*4410*/  @!P2 FMUL R74, R74, 16777216 ;  /* 0x4b8000004a4aa820 */ /* 0x000fe20000400000 */
[----:B------:R-:W-:Y:S01]  /*4420*/  @!P2 FMUL R99, R99, 16777216 ;  /* 0x4b8000006363a820 */ /* 0x000fe20000400000 */
[----:B------:R-:W-:Y:S01]  /*4430*/  @!P2 FMUL R98, R98, 16777216 ;  /* 0x4b8000006262a820 */ /* 0x000fe20000400000 */
[----:B------:R-:W-:Y:S01]  /*4440*/  FSETP.GEU.AND P1, PT, R222, 1.175494350822287508e-38, PT ;  /* 0x00800000de00780b */ /* 0x000fe20003f2e000 */
[----:B------:R-:W-:Y:S01]  /*4450*/  VIADD R10, R56, 0xc0cafb0d ;  /* 0xc0cafb0d380a7836 */ /* 0x000fe20000000000 */
[----:B------:R-:W-:Y:S01]  /*4460*/  FSETP.GEU.AND P2, PT, |R222|, 1.175494350822287508e-38, PT ;  /* 0x00800000de00780b */ /* 0x000fe20003f4e200 */
[----:B------:R-:W-:Y:S01]  /*4470*/  @P0 FMUL R81, R81, 0.25 ;  /* 0x3e80000051510820 */ /* 0x000fe20000400000 */
[----:B------:R-:W-:Y:S01]  /*4480*/  FSETP.GEU.AND P4, PT, |R221|, 1.175494350822287508e-38, PT ;  /* 0x00800000dd00780b */ /* 0x000fe20003f8e200 */
[----:B------:R-:W-:Y:S01]  /*4490*/  @P0 FMUL R80, R80, 0.25 ;  /* 0x3e80000050500820 */ /* 0x000fe20000400000 */
[C---:B--2---:R-:W-:Y:S01]  /*44a0*/  FMUL R34, R6.reuse, R83 ;  /* 0x0000005306227220 */ /* 0x044fe20000400000 */
[C---:B------:R-:W-:Y:S01]  /*44b0*/  FMUL R35, R6.reuse, R82 ;  /* 0x0000005206237220 */ /* 0x040fe20000400000 */
[C---:B------:R-:W-:Y:S01]  /*44c0*/  FMUL R39, R6.reuse, R79 ;  /* 0x0000004f06277220 */ /* 0x040fe20000400000 */
[C---:B------:R-:W-:Y:S01]  /*44d0*/  FMUL R38, R6.reuse, R78 ;  /* 0x0000004e06267220 */ /* 0x040fe20000400000 */
[C---:B------:R-:W-:Y:S01]  /*44e0*/  FMUL R42, R6.reuse, R75 ;  /* 0x0000004b062a7220 */ /* 0x040fe20000400000 */
[C---:B------:R-:W-:Y:S01]  /*44f0*/  FMUL R43, R6.reuse, R74 ;  /* 0x0000004a062b7220 */ /* 0x040fe20000400000 */
[C---:B------:R-:W-:Y:S01]  /*4500*/  FMUL R47, R6.reuse, R99 ;  /* 0x00000063062f7220 */ /* 0x040fe20000400000 */
[----:B------:R-:W-:Y:S01]  /*4510*/  FMUL R46, R6, R98 ;  /* 0x00000062062e7220 */ /* 0x000fe20000400000 */
[----:B------:R-:W-:Y:S01]  /*4520*/  FMUL R6, R222, 8388608 ;  /* 0x4b000000de067820 */ /* 0x000fe20000400000 */
[----:B------:R-:W-:Y:S01]  /*4530*/  LOP3.LUT R3, R13, 0x70, RZ, 0xc0, !PT ;  /* 0x000000700d037812 */ /* 0x000fe200078ec0ff */
[C---:B------:R-:W-:Y:S01]  /*4540*/  FMUL R13, R221.reuse, 8388608 ;  /* 0x4b000000dd0d7820 */ /* 0x040fe20000400000 */
[----:B------:R-:W-:Y:S01]  /*4550*/  FSETP.GEU.AND P3, PT, R221, 1.175494350822287508e-38, PT ;  /* 0x00800000dd00780b */ /* 0x000fe20003f6e000 */
[----:B------:R-:W-:Y:S01]  /*4560*/  @P0 FMUL R77, R77, 0.25 ;  /* 0x3e8000004d4d0820 */ /* 0x000fe20000400000 */
[----:B------:R-:W-:Y:S01]  /*4570*/  FSEL R54, R6, R222, !P1 ;  /* 0x000000de06367208 */ /* 0x000fe20004800000 */
[----:B------:R-:W-:Y:S01]  /*4580*/  @P0 FMUL R222, R222, 0.25 ;  /* 0x3e800000dede0820 */ /* 0x000fe20000400000 */
[----:B------:R-:W-:Y:S01]  /*4590*/  LOP3.LUT R11, R10, 0xff800000, RZ, 0xc0, !PT ;  /* 0xff8000000a0b7812 */ /* 0x000fe200078ec0ff */
[----:B------:R-:W-:Y:S01]  /*45a0*/  @P0 FMUL R76, R76, 0.25 ;  /* 0x3e8000004c4c0820 */ /* 0x000fe20000400000 */
[----:B------:R-:W-:Y:S01]  /*45b0*/  @P0 FMUL R73, R73, 0.25 ;  /* 0x3e80000049490820 */ /* 0x000fe20000400000 */
[----:B------:R-:W-:-:S02]  /*45c0*/  VIADD R6, R54, 0xc0cafb0d ;  /* 0xc0cafb0d36067836 */ /* 0x000fc40000000000 */
[----:B------:R-:W-:Y:S01]  /*45d0*/  @P0 FMUL R72, R72, 0.25 ;  /* 0x3e80000048480820 */ /* 0x000fe20000400000 */
[----:B------:R-:W-:Y:S01]  /*45e0*/  @P0 FMUL R97, R97, 0.25 ;  /* 0x3e80000061610820 */ /* 0x000fe20000400000 */
[----:B------:R-:W-:Y:S01]  /*45f0*/  @P0 FMUL R96, R96, 0.25 ;  /* 0x3e80000060600820 */ /* 0x000fe20000400000 */
[----:B------:R-:W-:Y:S01]  /*4600*/  FSETP.GT.AND P0, PT, |R220|, 8.50705917302346158658e+37, PT ;  /* 0x7e800000dc00780b */ /* 0x000fe20003f04200 */
[----:B------:R-:W-:Y:S01]  /*4610*/  @!P2 FMUL R222, R222, 16777216 ;  /* 0x4b800000dedea820 */ /* 0x000fe20000400000 */
[----:B------:R-:W-:Y:S01]  /*4620*/  LOP3.LUT R8, R6, 0xff800000, RZ, 0xc0, !PT ;  /* 0xff80000006087812 */ /* 0x000fe200078ec0ff */
[----:B------:R-:W-:Y:S01]  /*4630*/  @!P2 FMUL R81, R81, 16777216 ;  /* 0x4b8000005151a820 */ /* 0x000fe20000400000 */
[----:B------:R-:W-:Y:S01]  /*4640*/  FSEL R6, R13, R221, !P3 ;  /* 0x000000dd0d067208 */ /* 0x000fe20005800000 */
[----:B------:R-:W-:Y:S01]  /*4650*/  @P6 FMUL R221, R221, 0.25 ;  /* 0x3e800000dddd6820 */ /* 0x000fe20000400000 */
[----:B------:R-:W-:Y:S01]  /*4660*/  I2FP.F32.S32 R12, R11 ;  /* 0x0000000b000c7245 */ /* 0x000fe20000201400 */
[----:B------:R-:W-:Y:S01]  /*4670*/  @!P2 FMUL R80, R80, 16777216 ;  /* 0x4b8000005050a820 */ /* 0x000fe20000400000 */
[----:B------:R-:W-:Y:S01]  /*4680*/  FSEL R7, RZ, -23, P1 ;  /* 0xc1b80000ff077808 */ /* 0x000fe20000800000 */
[----:B------:R-:W-:Y:S01]  /*4690*/  @!P2 FMUL R77, R77, 16777216 ;  /* 0x4b8000004d4da820 */ /* 0x000fe20000400000 */
[----:B------:R-:W-:Y:S01]  /*46a0*/  I2FP.F32.S32 R10, R8 ;  /* 0x00000008000a7245 */ /* 0x000fe20000201400 */
[----:B------:R-:W-:Y:S01]  /*46b0*/  @!P2 FMUL R76, R76, 16777216 ;  /* 0x4b8000004c4ca820 */ /* 0x000fe20000400000 */
[----:B------:R-:W-:Y:S01]  /*46c0*/  @!P2 FMUL R73, R73, 16777216 ;  /* 0x4b8000004949a820 */ /* 0x000fe20000400000 */
[----:B------:R-:W-:Y:S01]  /*46d0*/  @!P2 FMUL R72, R72, 16777216 ;  /* 0x4b8000004848a820 */ /* 0x000fe20000400000 */
[----:B------:R-:W-:Y:S01]  /*46e0*/  @!P2 FMUL R97, R97, 16777216 ;  /* 0x4b8000006161a820 */ /* 0x000fe20000400000 */
[----:B------:R-:W-:Y:S01]  /*46f0*/  @!P2 FMUL R96, R96, 16777216 ;  /* 0x4b8000006060a820 */ /* 0x000fe20000400000 */
[----:B------:R-:W-:Y:S01]  /*4700*/  @!P4 FMUL R221, R221, 16777216 ;  /* 0x4b800000ddddc820 */ /* 0x000fe20000400000 */
[----:B------:R-:W-:Y:S01]  /*4710*/  FSETP.GEU.AND P2, PT, |R220|, 1.175494350822287508e-38, PT ;  /* 0x00800000dc00780b */ /* 0x000fe20003f4e200 */
[----:B------:R-:W-:Y:S01]  /*4720*/  FFMA.FTZ R12, R12, 1.1920928955078125e-07, R9 ;  /* 0x340000000c0c7823 */ /* 0x000fe20000010009 */
[----:B------:R-:W-:Y:S01]  /*4730*/  LOP3.LUT R14, R14, 0xc, RZ, 0xc0, !PT ;  /* 0x0000000c0e0e7812 */ /* 0x000fe200078ec0ff */
[----:B------:R-:W-:Y:S01]  /*4740*/  FFMA.FTZ R7, R10, 1.1920928955078125e-07, R7 ;  /* 0x340000000a077823 */ /* 0x000fe20000010007 */
[C---:B------:R-:W-:Y:S01]  /*4750*/  FMUL R9, R220.reuse, 8388608 ;  /* 0x4b000000dc097820 */ /* 0x040fe20000400000 */
[----:B------:R-:W-:Y:S01]  /*4760*/  FSETP.GEU.AND P1, PT, R220, 1.175494350822287508e-38, PT ;  /* 0x00800000dc00780b */ /* 0x000fe20003f2e000 */
[----:B------:R-:W2:Y:S01]  /*4770*/  MUFU.RCP R10, R221 ;  /* 0x000000dd000a7308 */ /* 0x000ea20000001000 */
[----:B------:R-:W-:Y:S01]  /*4780*/  IADD3 R3, PT, PT, R14, UR6, R3 ;  /* 0x000000060e037c10 */ /* 0x000fe2000fffe003 */
[----:B------:R-:W-:Y:S01]  /*4790*/  @P6 FMUL R95, R95, 0.25 ;  /* 0x3e8000005f5f6820 */ /* 0x000fe20000400000 */
[----:B------:R-:W-:Y:S01]  /*47a0*/  FSEL R69, R9, R220, !P1 ;  /* 0x000000dc09457208 */ /* 0x000fe20004800000 */
[----:B------:R-:W-:Y:S01]  /*47b0*/  @P0 FMUL R220, R220, 0.25 ;  /* 0x3e800000dcdc0820 */ /* 0x000fe20000400000 */
[----:B------:R-:W-:Y:S01]  /*47c0*/  @P6 FMUL R94, R94, 0.25 ;  /* 0x3e8000005e5e6820 */ /* 0x000fe20000400000 */
[----:B------:R-:W-:Y:S01]  /*47d0*/  @P6 FMUL R91, R91, 0.25 ;  /* 0x3e8000005b5b6820 */ /* 0x000fe20000400000 */
[----:B------:R-:W-:Y:S01]  /*47e0*/  @P6 FMUL R90, R90, 0.25 ;  /* 0x3e8000005a5a6820 */ /* 0x000fe20000400000 */
[----:B------:R-:W3:Y:S01]  /*47f0*/  MUFU.RCP R14, R222 ;  /* 0x000000de000e7308 */ /* 0x000ee20000001000 */
[----:B------:R-:W-:Y:S01]  /*4800*/  @P6 FMUL R87, R87, 0.25 ;  /* 0x3e80000057576820 */ /* 0x000fe20000400000 */
[----:B------:R-:W-:Y:S01]  /*4810*/  @P6 FMUL R86, R86, 0.25 ;  /* 0x3e80000056566820 */ /* 0x000fe20000400000 */
        /* <DEDUP_REMOVED lines=11> */
[----:B------:R-:W4:Y:S01]  /*48d0*/  MUFU.RCP R19, R220 ;  /* 0x000000dc00137308 */ /* 0x000f220000001000 */
        /* <DEDUP_REMOVED lines=8> */
[----:B------:R-:W-:-:S02]  /*4960*/  VIADD R10, R69, 0xc0cafb0d ;  /* 0xc0cafb0d450a7836 */ /* 0x000fc40000000000 */
[C---:B---3--:R-:W-:Y:S01]  /*4970*/  FMUL R36, R14.reuse, R81 ;  /* 0x000000510e247220 */ /* 0x048fe20000400000 */
[C---:B------:R-:W-:Y:S01]  /*4980*/  FMUL R37, R14.reuse, R80 ;  /* 0x000000500e257220 */ /* 0x040fe20000400000 */
[C---:B------:R-:W-:Y:S01]  /*4990*/  FMUL R41, R14.reuse, R77 ;  /* 0x0000004d0e297220 */ /* 0x040fe20000400000 */
[C---:B------:R-:W-:Y:S01]  /*49a0*/  FMUL R40, R14.reuse, R76 ;  /* 0x0000004c0e287220 */ /* 0x040fe20000400000 */
[C---:B------:R-:W-:Y:S01]  /*49b0*/  FMUL R44, R14.reuse, R73 ;  /* 0x000000490e2c7220 */ /* 0x040fe20000400000 */
[C---:B------:R-:W-:Y:S01]  /*49c0*/  FMUL R45, R14.reuse, R72 ;  /* 0x000000480e2d7220 */ /* 0x040fe20000400000 */
[C---:B------:R-:W-:Y:S01]  /*49d0*/  FMUL R49, R14.reuse, R97 ;  /* 0x000000610e317220 */ /* 0x040fe20000400000 */
[----:B------:R-:W-:Y:S01]  /*49e0*/  FMUL R48, R14, R96 ;  /* 0x000000600e307220 */ /* 0x000fe20000400000 */
[----:B------:R-:W-:Y:S02]  /*49f0*/  VIADD R14, R6, 0xc0cafb0d ;  /* 0xc0cafb0d060e7836 */ /* 0x000fe40000000000 */
[----:B------:R-:W-:Y:S01]  /*4a00*/  @P0 FMUL R93, R93, 0.25 ;  /* 0x3e8000005d5d0820 */ /* 0x000fe20000400000 */
[----:B------:R-:W-:Y:S01]  /*4a10*/  @P0 FMUL R92, R92, 0.25 ;  /* 0x3e8000005c5c0820 */ /* 0x000fe20000400000 */
[----:B------:R-:W-:Y:S01]  /*4a20*/  @P0 FMUL R89, R89, 0.25 ;  /* 0x3e80000059590820 */ /* 0x000fe20000400000 */
[----:B------:R-:W-:Y:S01]  /*4a30*/  @P0 FMUL R88, R88, 0.25 ;  /* 0x3e80000058580820 */ /* 0x000fe20000400000 */
[----:B------:R-:W-:Y:S01]  /*4a40*/  @P0 FMUL R85, R85, 0.25 ;  /* 0x3e80000055550820 */ /* 0x000fe20000400000 */
[----:B------:R-:W-:Y:S01]  /*4a50*/  @P0 FMUL R84, R84, 0.25 ;  /* 0x3e80000054540820 */ /* 0x000fe20000400000 */
[----:B------:R-:W-:Y:S01]  /*4a60*/  @P0 FMUL R101, R101, 0.25 ;  /* 0x3e80000065650820 */ /* 0x000fe20000400000 */
[----:B------:R-:W-:Y:S01]  /*4a70*/  @P0 FMUL R100, R100, 0.25 ;  /* 0x3e80000064640820 */ /* 0x000fe20000400000 */
[----:B------:R-:W-:Y:S01]  /*4a80*/  LOP3.LUT R10, R10, 0xff800000, RZ, 0xc0, !PT ;  /* 0xff8000000a0a7812 */ /* 0x000fe200078ec0ff */
[----:B------:R-:W-:Y:S01]  /*4a90*/  @!P2 FMUL R93, R93, 16777216 ;  /* 0x4b8000005d5da820 */ /* 0x000fe20000400000 */
[----:B------:R-:W-:Y:S01]  /*4aa0*/  @!P2 FMUL R92, R92, 16777216 ;  /* 0x4b8000005c5ca820 */ /* 0x000fe20000400000 */
[----:B------:R-:W-:Y:S01]  /*4ab0*/  @!P2 FMUL R89, R89, 16777216 ;  /* 0x4b8000005959a820 */ /* 0x000fe20000400000 */
[----:B------:R-:W-:Y:S01]  /*4ac0*/  @!P2 FMUL R88, R88, 16777216 ;  /* 0x4b8000005858a820 */ /* 0x000fe20000400000 */
[----:B------:R-:W-:Y:S01]  /*4ad0*/  @!P2 FMUL R85, R85, 16777216 ;  /* 0x4b8000005555a820 */ /* 0x000fe20000400000 */
[----:B------:R-:W-:Y:S01]  /*4ae0*/  @!P2 FMUL R84, R84, 16777216 ;  /* 0x4b8000005454a820 */ /* 0x000fe20000400000 */
[----:B------:R-:W-:Y:S01]  /*4af0*/  LOP3.LUT R15, R14, 0xff800000, RZ, 0xc0, !PT ;  /* 0xff8000000e0f7812 */ /* 0x000fe200078ec0ff */
[----:B------:R-:W-:Y:S01]  /*4b00*/  @!P2 FMUL R101, R101, 16777216 ;  /* 0x4b8000006565a820 */ /* 0x000fe20000400000 */
[----:B------:R-:W-:Y:S01]  /*4b10*/  FSEL R9, RZ, -23, P1 ;  /* 0xc1b80000ff097808 */ /* 0x000fe20000800000 */
[----:B------:R-:W-:Y:S01]  /*4b20*/  @!P2 FMUL R100, R100, 16777216 ;  /* 0x4b8000006464a820 */ /* 0x000fe20000400000 */
[----:B------:R-:W-:Y:S01]  /*4b30*/  I2FP.F32.S32 R14, R10 ;  /* 0x0000000a000e7245 */ /* 0x000fe20000201400 */
[C---:B----4-:R-:W-:Y:S01]  /*4b40*/  FMUL R20, R19.reuse, R93 ;  /* 0x0000005d13147220 */ /* 0x050fe20000400000 */
[C---:B------:R-:W-:Y:S01]  /*4b50*/  FMUL R21, R19.reuse, R92 ;  /* 0x0000005c13157220 */ /* 0x040fe20000400000 */
[C---:B------:R-:W-:Y:S01]  /*4b60*/  FMUL R27, R19.reuse, R89 ;  /* 0x00000059131b7220 */ /* 0x040fe20000400000 */
[C---:B------:R-:W-:Y:S01]  /*4b70*/  FMUL R24, R19.reuse, R88 ;  /* 0x0000005813187220 */ /* 0x040fe20000400000 */
[C---:B------:R-:W-:Y:S01]  /*4b80*/  FMUL R29, R19.reuse, R85 ;  /* 0x00000055131d7220 */ /* 0x040fe20000400000 */
[C---:B------:R-:W-:Y:S01]  /*4b90*/  FMUL R30, R19.reuse, R84 ;  /* 0x00000054131e7220 */ /* 0x040fe20000400000 */
[C---:B------:R-:W-:Y:S01]  /*4ba0*/  FMUL R32, R19.reuse, R101 ;  /* 0x0000006513207220 */ /* 0x040fe20000400000 */
[----:B------:R-:W-:Y:S01]  /*4bb0*/  FMUL R19, R19, R100 ;  /* 0x0000006413137220 */ /* 0x000fe20000400000 */
[----:B------:R-:W-:Y:S01]  /*4bc0*/  FFMA.FTZ R14, R14, 1.1920928955078125e-07, R9 ;  /* 0x340000000e0e7823 */ /* 0x000fe20000010009 */
[----:B------:R-:W-:Y:S01]  /*4bd0*/  SHF.R.U32.HI R9, RZ, 0x5, R2 ;  /* 0x00000005ff097819 */ /* 0x000fe20000011602 */
[----:B------:R-:W-:Y:S01]  /*4be0*/  BAR.SYNC.DEFER_BLOCKING 0x0 ;  /* 0x0000000000007b1d */ /* 0x000fe20000010000 */
[----:B------:R-:W-:Y:S01]  /*4bf0*/  F2FP.BF16.F32.PACK_AB R51, R37, R40 ;  /* 0x000000282533723e */ /* 0x000fe200000010ff */
[----:B------:R-:W-:Y:S01]  /*4c00*/  IMAD.IADD R11, R56, 0x1, -R11 ;  /* 0x00000001380b7824 */ /* 0x000fe200078e0a0b */
[----:B------:R-:W-:Y:S01]  /*4c10*/  F2FP.BF16.F32.PACK_AB R40, R44, R49 ;  /* 0x000000312c28723e */ /* 0x000fe200000010ff */
[----:B------:R-:W-:Y:S01]  /*4c20*/  IMAD.IADD R8, R54, 0x1, -R8 ;  /* 0x0000000136087824 */ /* 0x000fe200078e0a08 */
[----:B------:R-:W-:Y:S01]  /*4c30*/  F2FP.BF16.F32.PACK_AB R44, R30, R19 ;  /* 0x000000131e2c723e */ /* 0x000fe200000010ff */
[----:B------:R-:W-:Y:S01]  /*4c40*/  FADD R11, R11, -1 ;  /* 0xbf8000000b0b7421 */ /* 0x000fe20000000000 */
[----:B------:R-:W-:Y:S01]  /*4c50*/  SGXT.U32 R19, R9, 0x3 ;  /* 0x000000030913781a */ /* 0x000fe20000000000 */
[----:B------:R-:W-:Y:S01]  /*4c60*/  FADD R8, R8, -1 ;  /* 0xbf80000008087421 */ /* 0x000fe20000000000 */
[----:B------:R-:W-:Y:S01]  /*4c70*/  F2FP.BF16.F32.PACK_AB R50, R45, R48 ;  /* 0x000000302d32723e */ /* 0x000fe200000010ff */
[----:B-1----:R-:W-:Y:S01]  /*4c80*/  UIMAD UR4, UR7, UR4, URZ ;  /* 0x00000004070472a4 */ /* 0x002fe2000f8e02ff */
[----:B------:R-:W-:Y:S01]  /*4c90*/  F2FP.BF16.F32.PACK_AB R45, R21, R24 ;  /* 0x00000018152d723e */ /* 0x000fe200000010ff */
[----:B0-----:R-:W-:Y:S01]  /*4ca0*/  IMAD R19, R19, R52, RZ ;  /* 0x0000003413137224 */ /* 0x001fe200078e02ff */
[----:B------:R-:W-:Y:S01]  /*4cb0*/  F2FP.BF16.F32.PACK_AB R37, R35, R38 ;  /* 0x000000262325723e */ /* 0x000fe200000010ff */
[----:B------:R-:W-:Y:S01]  /*4cc0*/  USHF.L.U32 UR8, UR4, 0x1, URZ ;  /* 0x0000000104087899 */ /* 0x000fe200080006ff */
[----:B------:R-:W-:Y:S01]  /*4cd0*/  F2FP.BF16.F32.PACK_AB R35, R20, R27 ;  /* 0x0000001b1423723e */ /* 0x000fe200000010ff */
[----:B------:R-:W-:Y:S01]  /*4ce0*/  IMAD R21, R52, 0x8, R19 ;  /* 0x0000000834157824 */ /* 0x000fe200078e0213 */
[----:B------:R-:W-:-:S02]  /*4cf0*/  F2FP.BF16.F32.PACK_AB R39, R34, R39 ;  /* 0x000000272227723e */ /* 0x000fc400000010ff */
[----:B------:R-:W-:Y:S01]  /*4d00*/  F2FP.BF16.F32.PACK_AB R41, R36, R41 ;  /* 0x000000292429723e */ /* 0x000fe200000010ff */
[C---:B------:R-:W-:Y:S01]  /*4d10*/  IMAD R20, R52.reuse, 0x8, R21 ;  /* 0x0000000834147824 */ /* 0x040fe200078e0215 */
[----:B------:R-:W-:Y:S02]  /*4d20*/  F2FP.BF16.F32.PACK_AB R34, R29, R32 ;  /* 0x000000201d22723e */ /* 0x000fe400000010ff */
[----:B------:R-:W-:Y:S01]  /*4d30*/  MOV R48, 0x3dc6b27f ;  /* 0x3dc6b27f00307802 */ /* 0x000fe20000000f00 */
[C---:B------:R-:W-:Y:S01]  /*4d40*/  IMAD R24, R52.reuse, 0x8, R20 ;  /* 0x0000000834187824 */ /* 0x040fe200078e0214 */
[----:B------:R-:W-:Y:S01]  /*4d50*/  STS.64 [R5+UR6], R50 ;  /* 0x0000003205007988 */ /* 0x000fe20008000a06 */
[----:B------:R-:W-:Y:S02]  /*4d60*/  LOP3.LUT R30, R5, 0x40, RZ, 0x3c, !PT ;  /* 0x00000040051e7812 */ /* 0x000fe400078e3cff */
[----:B------:R-:W-:Y:S01]  /*4d70*/  FSEL R13, RZ, -23, P3 ;  /* 0xc1b80000ff0d7808 */ /* 0x000fe20001800000 */
[----:B------:R0:W-:Y:S01]  /*4d80*/  STS.64 [R5+UR6+0x100], R40 ;  /* 0x0001002805007988 */ /* 0x0001e20008000a06 */
[----:B------:R-:W-:Y:S01]  /*4d90*/  I2FP.F32.S32 R16, R15 ;  /* 0x0000000f00107245 */ /* 0x000fe20000201400 */
[----:B------:R-:W-:Y:S01]  /*4da0*/  IMAD R27, R52, 0x8, R24 ;  /* 0x00000008341b7824 */ /* 0x000fe200078e0218 */
[----:B------:R-:W-:Y:S01]  /*4db0*/  F2FP.BF16.F32.PACK_AB R17, R17, R22 ;  /* 0x000000161111723e */ /* 0x000fe200000010ff */
[----:B------:R-:W-:Y:S01]  /*4dc0*/  STS.64 [R5+UR6+0x80], R44 ;  /* 0x0000802c05007988 */ /* 0x000fe20008000a06 */
[----:B------:R-:W-:Y:S01]  /*4dd0*/  FFMA.FTZ R9, R8, R48, -0.16845393180847167969 ;  /* 0xbe2c7f3008097423 */ /* 0x000fe20000010030 */
[----:B------:R-:W-:Y:S01]  /*4de0*/  FFMA.FTZ R13, R16, 1.1920928955078125e-07, R13 ;  /* 0x34000000100d7823 */ /* 0x000fe2000001000d */
[----:B------:R-:W-:Y:S01]  /*4df0*/  F2FP.BF16.F32.PACK_AB R16, R26, R31 ;  /* 0x0000001f1a10723e */ /* 0x000fe200000010ff */
[----:B------:R1:W-:Y:S01]  /*4e00*/  STS.64 [R5+UR6+0x180], R34 ;  /* 0x0001802205007988 */ /* 0x0003e20008000a06 */
[----:B------:R-:W-:Y:S01]  /*4e10*/  FFMA.FTZ R9, R8, R9, 0.1716887056827545166 ;  /* 0x3e2fcf2a08097423 */ /* 0x000fe20000010009 */
[----:B------:R-:W-:-:S02]  /*4e20*/  IADD3 R15, PT, PT, R6, -R15, RZ ;  /* 0x8000000f060f7210 */ /* 0x000fc40007ffe0ff */
[----:B0-----:R-:W-:Y:S01]  /*4e30*/  F2FP.BF16.F32.PACK_AB R41, R18, R25 ;  /* 0x000000191229723e */ /* 0x001fe200000010ff */
[----:B------:R-:W-:Y:S01]  /*4e40*/  IMAD R25, R52, 0x8, R27 ;  /* 0x0000000834197824 */ /* 0x000fe200078e021b */
[----:B------:R-:W-:Y:S01]  /*4e50*/  F2FP.BF16.F32.PACK_AB R40, R28, R33 ;  /* 0x000000211c28723e */ /* 0x000fe200000010ff */
[----:B------:R0:W-:Y:S01]  /*4e60*/  STS.64 [R30+UR6+0x2180], R16 ;  /* 0x002180101e007988 */ /* 0x0001e20008000a06 */
[----:B------:R-:W-:Y:S01]  /*4e70*/  F2FP.BF16.F32.PACK_AB R36, R43, R46 ;  /* 0x0000002e2b24723e */ /* 0x000fe200000010ff */
[----:B------:R-:W-:Y:S01]  /*4e80*/  FFMA.FTZ R9, R8, R9, -0.17900948226451873779 ;  /* 0xbe374e4308097423 */ /* 0x000fe20000010009 */
[----:B------:R-:W-:Y:S01]  /*4e90*/  LEA R28, R52, R25, 0x3 ;  /* 0x00000019341c7211 */ /* 0x000fe200078e18ff */
[----:B------:R-:W-:Y:S01]  /*4ea0*/  FADD R15, R15, -1 ;  /* 0xbf8000000f0f7421 */ /* 0x000fe20000000000 */
[----:B-1----:R-:W-:Y:S02]  /*4eb0*/  IMAD.IADD R5, R69, 0x1, -R10 ;  /* 0x0000000145057824 */ /* 0x002fe400078e0a0a */
[----:B------:R-:W-:Y:S01]  /*4ec0*/  FFMA.FTZ R10, R11, R48, -0.16845393180847167969 ;  /* 0xbe2c7f300b0a7423 */ /* 0x000fe20000010030 */
[----:B------:R-:W-:Y:S01]  /*4ed0*/  FFMA.FTZ R9, R8, R9, 0.20512372255325317383 ;  /* 0x3e520bf408097423 */ /* 0x000fe20000010009 */
[----:B------:R-:W-:-:S02]  /*4ee0*/  IMAD R29, R52, 0x8, R28 ;  /* 0x00000008341d7824 */ /* 0x000fc400078e021c */
[----:B------:R-:W-:Y:S01]  /*4ef0*/  FADD R5, R5, -1 ;  /* 0xbf80000005057421 */ /* 0x000fe20000000000 */
[----:B------:R-:W-:Y:S01]  /*4f00*/  FFMA.FTZ R10, R11, R10, 0.1716887056827545166 ;  /* 0x3e2fcf2a0b0a7423 */ /* 0x000fe2000001000a */
[----:B------:R-:W-:Y:S01]  /*4f10*/  F2FP.BF16.F32.PACK_AB R38, R42, R47 ;  /* 0x0000002f2a26723e */ /* 0x000fe200000010ff */
[C---:B------:R-:W-:Y:S02]  /*4f20*/  IMAD R31, R52.reuse, 0x8, R29 ;  /* 0x00000008341f7824 */ /* 0x040fe400078e021d */
[----:B0-----:R-:W-:Y:S01]  /*4f30*/  FFMA.FTZ R16, R5, R48, -0.16845393180847167969 ;  /* 0xbe2c7f3005107423 */ /* 0x001fe20000010030 */
[----:B------:R-:W-:Y:S01]  /*4f40*/  FFMA.FTZ R10, R11, R10, -0.17900948226451873779 ;  /* 0xbe374e430b0a7423 */ /* 0x000fe2000001000a */
[----:B------:R0:W-:Y:S01]  /*4f50*/  STS.64 [R30+UR6+0x2000], R36 ;  /* 0x002000241e007988 */ /* 0x0001e20008000a06 */
[C---:B------:R-:W-:Y:S02]  /*4f60*/  IMAD R33, R52.reuse, 0x8, R31 ;  /* 0x0000000834217824 */ /* 0x040fe400078e021f */
[----:B------:R-:W-:Y:S01]  /*4f70*/  FFMA.FTZ R16, R5, R16, 0.1716887056827545166 ;  /* 0x3e2fcf2a05107423 */ /* 0x000fe20000010010 */
[----:B------:R-:W-:Y:S01]  /*4f80*/  FFMA.FTZ R10, R11, R10, 0.20512372255325317383 ;  /* 0x3e520bf40b0a7423 */ /* 0x000fe2000001000a */
[----:B------:R-:W-:Y:S01]  /*4f90*/  FFMA.FTZ R18, R15, R48, -0.16845393180847167969 ;  /* 0xbe2c7f300f127423 */ /* 0x000fe20000010030 */
[----:B------:R-:W-:-:S02]  /*4fa0*/  IMAD R35, R52, 0x8, R33 ;  /* 0x0000000834237824 */ /* 0x000fc400078e0221 */
[----:B------:R-:W-:Y:S01]  /*4fb0*/  FFMA.FTZ R16, R5, R16, -0.17900948226451873779 ;  /* 0xbe374e4305107423 */ /* 0x000fe20000010010 */
[----:B------:R-:W-:Y:S01]  /*4fc0*/  FFMA.FTZ R10, R11, R10, -0.24046532809734344482 ;  /* 0xbe763c8b0b0a7423 */ /* 0x000fe2000001000a */
[----:B------:R-:W-:Y:S01]  /*4fd0*/  FFMA.FTZ R9, R8, R9, -0.24046532809734344482 ;  /* 0xbe763c8b08097423 */ /* 0x000fe20000010009 */
[----:B------:R1:W-:Y:S01]  /*4fe0*/  STS.64 [R30+UR6+0x2100], R38 ;  /* 0x002100261e007988 */ /* 0x0003e20008000a06 */
[----:B------:R-:W-:Y:S01]  /*4ff0*/  FFMA.FTZ R16, R5, R16, 0.20512372255325317383 ;  /* 0x3e520bf405107423 */ /* 0x000fe20000010010 */
[----:B------:R-:W-:Y:S01]  /*5000*/  FFMA.FTZ R10, R11, R10, 0.28857114911079406738 ;  /* 0x3e93bf990b0a7423 */ /* 0x000fe2000001000a */
[----:B0-----:R-:W-:Y:S02]  /*5010*/  IMAD R37, R52, 0x8, R35 ;  /* 0x0000000834257824 */ /* 0x001fe400078e0223 */
[----:B------:R-:W-:Y:S01]  /*5020*/  FFMA.FTZ R18, R15, R18, 0.1716887056827545166 ;  /* 0x3e2fcf2a0f127423 */ /* 0x000fe20000010012 */
[----:B------:R-:W-:Y:S01]  /*5030*/  FFMA.FTZ R16, R5, R16, -0.24046532809734344482 ;  /* 0xbe763c8b05107423 */ /* 0x000fe20000010010 */
[----:B------:R-:W-:Y:S01]  /*5040*/  FFMA.FTZ R10, R11, R10, -0.36067417263984680176 ;  /* 0xbeb8aa490b0a7423 */ /* 0x000fe2000001000a */
[----:B------:R-:W-:Y:S01]  /*5050*/  FFMA.FTZ R9, R8, R9, 0.28857114911079406738 ;  /* 0x3e93bf9908097423 */ /* 0x000fe20000010009 */
[----:B------:R0:W-:Y:S01]  /*5060*/  STS.64 [R30+UR6+0x2080], R40 ;  /* 0x002080281e007988 */ /* 0x0001e20008000a06 */
[----:B------:R-:W-:Y:S01]  /*5070*/  FFMA.FTZ R16, R5, R16, 0.28857114911079406738 ;  /* 0x3e93bf9905107423 */ /* 0x000fe20000010010 */
[----:B------:R-:W-:Y:S01]  /*5080*/  FFMA.FTZ R10, R11, R10, 0.48089820146560668945 ;  /* 0x3ef6384a0b0a7423 */ /* 0x000fe2000001000a */
[----:B------:R-:W-:Y:S01]  /*5090*/  FFMA.FTZ R18, R15, R18, -0.17900948226451873779 ;  /* 0xbe374e430f127423 */ /* 0x000fe20000010012 */
[----:B-1----:R-:W-:-:S02]  /*50a0*/  IMAD R39, R52, 0x8, R37 ;  /* 0x0000000834277824 */ /* 0x002fc400078e0225 */
[----:B------:R-:W-:Y:S01]  /*50b0*/  FFMA.FTZ R16, R5, R16, -0.36067417263984680176 ;  /* 0xbeb8aa4905107423 */ /* 0x000fe20000010010 */
[----:B------:R-:W-:Y:S01]  /*50c0*/  FFMA.FTZ R10, R11, R10, -0.72134751081466674805 ;  /* 0xbf38aa3b0b0a7423 */ /* 0x000fe2000001000a */
[C---:B------:R-:W-:Y:S01]  /*50d0*/  FFMA.FTZ R9, R8.reuse, R9, -0.36067417263984680176 ;  /* 0xbeb8aa4908097423 */ /* 0x040fe20000010009 */
[----:B------:R-:W-:Y:S01]  /*50e0*/  FFMA.FTZ R18, R15, R18, 0.20512372255325317383 ;  /* 0x3e520bf40f127423 */ /* 0x000fe20000010012 */
[----:B------:R-:W-:Y:S01]  /*50f0*/  FFMA.FTZ R16, R5, R16, 0.48089820146560668945 ;  /* 0x3ef6384a05107423 */ /* 0x000fe20000010010 */
[----:B------:R-:W-:Y:S01]  /*5100*/  FMUL R10, R11, R10 ;  /* 0x0000000a0b0a7220 */ /* 0x000fe20000400000 */
[----:B------:R-:W-:Y:S01]  /*5110*/  FFMA.FTZ R9, R8, R9, 0.48089820146560668945 ;  /* 0x3ef6384a08097423 */ /* 0x000fe20000010009 */
[C---:B0-----:R-:W-:Y:S02]  /*5120*/  IMAD R41, R52.reuse, 0x8, R39 ;  /* 0x0000000834297824 */ /* 0x041fe400078e0227 */
[----:B------:R-:W-:Y:S01]  /*5130*/  FFMA.FTZ R16, R5, R16, -0.72134751081466674805 ;  /* 0xbf38aa3b05107423 */ /* 0x000fe20000010010 */
[----:B------:R-:W-:Y:S01]  /*5140*/  FMUL R10, R11, R10 ;  /* 0x0000000a0b0a7220 */ /* 0x000fe20000400000 */
[----:B------:R-:W-:Y:S01]  /*5150*/  FFMA.FTZ R18, R15, R18, -0.24046532809734344482 ;  /* 0xbe763c8b0f127423 */ /* 0x000fe20000010012 */
[----:B------:R-:W-:-:S02]  /*5160*/  IMAD R43, R52, 0x8, R41 ;  /* 0x00000008342b7824 */ /* 0x000fc400078e0229 */
[----:B------:R-:W-:Y:S01]  /*5170*/  FFMA.FTZ R9, R8, R9, -0.72134751081466674805 ;  /* 0xbf38aa3b08097423 */ /* 0x000fe20000010009 */
[----:B------:R-:W-:Y:S01]  /*5180*/  FFMA.FTZ R11, R11, 1.4426950216293334961, R10 ;  /* 0x3fb8aa3b0b0b7823 */ /* 0x000fe2000001000a */
[----:B------:R-:W-:Y:S01]  /*5190*/  FMUL R16, R5, R16 ;  /* 0x0000001005107220 */ /* 0x000fe20000400000 */
[----:B------:R-:W-:Y:S01]  /*51a0*/  ISETP.GE.U32.AND P0, PT, R54, 0x7f800000, PT ;  /* 0x7f8000003600780c */ /* 0x000fe20003f06070 */
[----:B------:R-:W-:Y:S01]  /*51b0*/  FFMA.FTZ R18, R15, R18, 0.28857114911079406738 ;  /* 0x3e93bf990f127423 */ /* 0x000fe20000010012 */
[----:B------:R-:W-:Y:S01]  /*51c0*/  LEA R45, R52, R43, 0x3 ;  /* 0x0000002b342d7211 */ /* 0x000fe200078e18ff */
[----:B------:R-:W-:Y:S01]  /*51d0*/  FADD R22, R12, R11 ;  /* 0x0000000b0c167221 */ /* 0x000fe20000000000 */
[----:B------:R-:W-:Y:S01]  /*51e0*/  ISETP.GE.U32.AND P6, PT, R56, 0x7f800000, PT ;  /* 0x7f8000003800780c */ /* 0x000fe20003fc6070 */
[----:B------:R-:W0:Y:S01]  /*51f0*/  LDC.64 R10, c[0x0][0x398] ;  /* 0x0000e600ff0a7b82 */ /* 0x000e220000000a00 */
[----:B------:R-:W-:Y:S01]  /*5200*/  FMUL R9, R8, R9 ;  /* 0x0000000908097220 */ /* 0x000fe20000400000 */
[----:B------:R-:W-:-:S02]  /*5210*/  IMAD R47, R52, 0x8, R45 ;  /* 0x00000008342f7824 */ /* 0x000fc400078e022d */
[----:B------:R-:W-:Y:S01]  /*5220*/  FMUL R16, R5, R16 ;  /* 0x0000001005107220 */ /* 0x000fe20000400000 */
[----:B------:R-:W-:Y:S01]  /*5230*/  FFMA.FTZ R18, R15, R18, -0.36067417263984680176 ;  /* 0xbeb8aa490f127423 */ /* 0x000fe20000010012 */
[----:B------:R-:W-:Y:S01]  /*5240*/  FMUL R9, R8, R9 ;  /* 0x0000000908097220 */ /* 0x000fe20000400000 */
[----:B------:R-:W-:Y:S02]  /*5250*/  IMAD R49, R52, 0x8, R47 ;  /* 0x0000000834317824 */ /* 0x000fe400078e022f */
[----:B------:R-:W-:Y:S01]  /*5260*/  FFMA.FTZ R5, R5, 1.4426950216293334961, R16 ;  /* 0x3fb8aa3b05057823 */ /* 0x000fe20000010010 */
[----:B------:R-:W-:Y:S01]  /*5270*/  ISETP.GE.U32.AND P3, PT, R69, 0x7f800000, PT ;  /* 0x7f8000004500780c */ /* 0x000fe20003f66070 */
[C---:B------:R-:W-:Y:S01]  /*5280*/  FFMA.FTZ R18, R15.reuse, R18, 0.48089820146560668945 ;  /* 0x3ef6384a0f127423 */ /* 0x040fe20000010012 */
[----:B------:R-:W-:Y:S01]  /*5290*/  FFMA.FTZ R8, R8, 1.4426950216293334961, R9 ;  /* 0x3fb8aa3b08087823 */ /* 0x000fe20000010009 */
[----:B------:R-:W-:Y:S02]  /*52a0*/  IMAD R51, R52, 0x8, R49 ;  /* 0x0000000834337824 */ /* 0x000fe400078e0231 */
[----:B------:R-:W-:Y:S01]  /*52b0*/  FADD R72, R14, R5 ;  /* 0x000000050e487221 */ /* 0x000fe20000000000 */
[----:B------:R-:W-:Y:S01]  /*52c0*/  FFMA.FTZ R18, R15, R18, -0.72134751081466674805 ;  /* 0xbf38aa3b0f127423 */ /* 0x000fe20000010012 */
[----:B------:R-:W-:-:S02]  /*52d0*/  @P0 IMAD.MOV.U32 R5, RZ, RZ, 0x7f800000 ;  /* 0x7f800000ff050424 */ /* 0x000fc400078e00ff */
[----:B------:R-:W-:Y:S01]  /*52e0*/  FADD R7, R7, R8 ;  /* 0x0000000807077221 */ /* 0x000fe20000000000 */
[----:B------:R-:W-:Y:S01]  /*52f0*/  IMAD R53, R52, 0x8, R51 ;  /* 0x0000000834357824 */ /* 0x000fe200078e0233 */
[----:B------:R-:W-:Y:S01]  /*5300*/  @P6 MOV R9, 0x7f800000 ;  /* 0x7f80000000096802 */ /* 0x000fe20000000f00 */
[----:B------:R-:W-:Y:S01]  /*5310*/  BAR.SYNC.DEFER_BLOCKING 0x0 ;  /* 0x0000000000007b1d */ /* 0x000fe20000010000 */
[C---:B------:R-:W-:Y:S01]  /*5320*/  FMUL R18, R15.reuse, R18 ;  /* 0x000000120f127220 */ /* 0x040fe20000400000 */
[----:B------:R-:W-:Y:S01]  /*5330*/  @P0 FFMA.FTZ R7, R54, R5, +INF ;  /* 0x7f80000036070423 */ /* 0x000fe20000010005 */
[----:B------:R-:W-:Y:S01]  /*5340*/  ISETP.GE.U32.AND P4, PT, R6, 0x7f800000, PT ;  /* 0x7f8000000600780c */ /* 0x000fe20003f86070 */
[----:B------:R-:W-:Y:S02]  /*5350*/  IMAD R5, R0, UR5, RZ ;  /* 0x0000000500057c24 */ /* 0x000fe4000f8e02ff */
[----:B------:R-:W-:Y:S01]  /*5360*/  FMUL R18, R15, R18 ;  /* 0x000000120f127220 */ /* 0x000fe20000400000 */
[----:B------:R-:W-:-:S02]  /*5370*/  IMAD R55, R52, 0x8, R53 ;  /* 0x0000000834377824 */ /* 0x000fc400078e0235 */
[----:B------:R-:W-:Y:S01]  /*5380*/  @P6 FFMA.FTZ R22, R56, R9, +INF ;  /* 0x7f80000038166423 */ /* 0x000fe20000010009 */
[----:B------:R-:W-:Y:S02]  /*5390*/  @P3 IMAD.MOV.U32 R8, RZ, RZ, 0x7f800000 ;  /* 0x7f800000ff083424 */ /* 0x000fe400078e00ff */
[----:B------:R-:W-:Y:S01]  /*53a0*/  FFMA.FTZ R18, R15, 1.4426950216293334961, R18 ;  /* 0x3fb8aa3b0f127823 */ /* 0x000fe20000010012 */
[----:B------:R-:W-:Y:S01]  /*53b0*/  IMAD.SHL.U32 R9, R5, 0x2, RZ ;  /* 0x0000000205097824 */ /* 0x000fe200078e00ff */
[----:B------:R-:W-:Y:S01]  /*53c0*/  LEA R57, R52, R55, 0x3 ;  /* 0x0000003734397211 */ /* 0x000fe200078e18ff */
[----:B------:R-:W-:Y:S01]  /*53d0*/  @P3 FFMA.FTZ R72, R69, R8, +INF ;  /* 0x7f80000045483423 */ /* 0x000fe20000010008 */
[----:B------:R-:W-:Y:S01]  /*53e0*/  UIMAD.WIDE UR4, UR4, 0x2, URZ ;  /* 0x00000002040478a5 */ /* 0x000fe2000f8e02ff */
[----:B------:R-:W-:Y:S01]  /*53f0*/  IMAD.HI R8, R5, 0x2, RZ ;  /* 0x0000000205087827 */ /* 0x000fe200078e02ff */
[----:B0-----:R-:W-:-:S03]  /*5400*/  IADD3 R70, P3, P6, R9, UR8, R10 ;  /* 0x0000000809467c10 */ /* 0x001fc6000fe7e00a */
[----:B------:R-:W-:Y:S01]  /*5410*/  FADD R73, R13, R18 ;  /* 0x000000120d497221 */ /* 0x000fe20000000000 */
[----:B------:R-:W-:Y:S01]  /*5420*/  @P4 MOV R13, 0x7f800000 ;  /* 0x7f800000000d4802 */ /* 0x000fe20000000f00 */
[----:B------:R-:W-:Y:S01]  /*5430*/  IMAD R59, R52, 0x8, R57 ;  /* 0x00000008343b7824 */ /* 0x000fe200078e0239 */
[----:B------:R-:W-:Y:S02]  /*5440*/  IADD3.X R92, PT, PT, R8, UR5, R11, P3, P6 ;  /* 0x00000005085c7c10 */ /* 0x000fe40009fec40b */
[-C--:B------:R-:W-:Y:S01]  /*5450*/  LEA R8, P6, R19, R70.reuse, 0x1 ;  /* 0x0000004613087211 */ /* 0x080fe200078c08ff */
[----:B------:R-:W-:Y:S01]  /*5460*/  IMAD R61, R52, 0x8, R59 ;  /* 0x00000008343d7824 */ /* 0x000fe200078e023b */
[-C--:B------:R-:W-:Y:S01]  /*5470*/  LEA R12, P3, R20, R70.reuse, 0x1 ;  /* 0x00000046140c7211 */ /* 0x080fe200078608ff */
[----:B------:R-:W-:Y:S01]  /*5480*/  @P4 FFMA.FTZ R73, R6, R13, +INF ;  /* 0x7f80000006494423 */ /* 0x000fe2000001000d */
[----:B------:R-:W-:Y:S01]  /*5490*/  LEA R10, P4, R21, R70, 0x1 ;  /* 0x00000046150a7211 */ /* 0x000fe200078808ff */
[----:B------:R-:W-:Y:S01]  /*54a0*/  IMAD R63, R52, 0x8, R61 ;  /* 0x00000008343f7824 */ /* 0x000fe200078e023d */
[----:B------:R-:W-:Y:S01]  /*54b0*/  LEA.HI.X.SX32 R9, R19, R92, 0x1, P6 ;  /* 0x0000005c13097211 */ /* 0x000fe200030f0eff */
[----:B------:R-:W0:Y:S01]  /*54c0*/  LDS.64 R76, [R4+UR6] ;  /* 0x00000006044c7984 */ /* 0x000e220008000a00 */
[----:B------:R-:W-:Y:S01]  /*54d0*/  LEA R14, P6, R24, R70, 0x1 ;  /* 0x00000046180e7211 */ /* 0x000fe200078c08ff */
[----:B------:R-:W-:Y:S01]  /*54e0*/  IMAD R64, R52, 0x8, R63 ;  /* 0x0000000834407824 */ /* 0x000fe200078e023f */
[----:B------:R-:W-:Y:S01]  /*54f0*/  LEA.HI.X.SX32 R13, R20, R92, 0x1, P3 ;  /* 0x0000005c140d7211 */ /* 0x000fe200018f0eff */
[----:B------:R-:W1:Y:S01]  /*5500*/  LDS.64 R78, [R4+UR6+0x200] ;  /* 0x00020006044e7984 */ /* 0x000e620008000a00 */
[----:B------:R-:W-:Y:S01]  /*5510*/  LEA R18, P3, R25, R70, 0x1 ;  /* 0x0000004619127211 */ /* 0x000fe200078608ff */
[C---:B------:R-:W-:Y:S01]  /*5520*/  IMAD R65, R52.reuse, 0x8, R64 ;  /* 0x0000000834417824 */ /* 0x040fe200078e0240 */
[----:B------:R-:W-:Y:S01]  /*5530*/  LEA.HI.X.SX32 R11, R21, R92, 0x1, P4 ;  /* 0x0000005c150b7211 */ /* 0x000fe200020f0eff */
[----:B------:R-:W2:Y:S01]  /*5540*/  LDS.64 R80, [R4+UR6+0x400] ;  /* 0x0004000604507984 */ /* 0x000ea20008000a00 */
[----:B------:R-:W-:Y:S01]  /*5550*/  LEA R16, P4, R27, R70, 0x1 ;  /* 0x000000461b107211 */ /* 0x000fe200078808ff */
[----:B------:R-:W-:Y:S01]  /*5560*/  IMAD R67, R52, 0x8, R65 ;  /* 0x0000000834437824 */ /* 0x000fe200078e0241 */
[----:B------:R-:W-:Y:S01]  /*5570*/  LEA.HI.X.SX32 R15, R24, R92, 0x1, P6 ;  /* 0x0000005c180f7211 */ /* 0x000fe200030f0eff */
[----:B------:R-:W3:Y:S01]  /*5580*/  LDS.64 R82, [R4+UR6+0x600] ;  /* 0x0006000604527984 */ /* 0x000ee20008000a00 */
[----:B------:R-:W-:Y:S01]  /*5590*/  LEA R20, P6, R28, R70, 0x1 ;  /* 0x000000461c147211 */ /* 0x000fe200078c08ff */
[----:B------:R-:W4:Y:S01]  /*55a0*/  LDCU UR4, c[0x0][0x3ec] ;  /* 0x00007d80ff0477ac */ /* 0x000f220008000800 */
[----:B------:R-:W-:Y:S01]  /*55b0*/  LEA.HI.X.SX32 R19, R25, R92, 0x1, P3 ;  /* 0x0000005c19137211 */ /* 0x000fe200018f0eff */
[----:B------:R-:W5:Y:S01]  /*55c0*/  LDS.64 R84, [R4+UR6+0x800] ;  /* 0x0008000604547984 */ /* 0x000f620008000a00 */
[----:B------:R-:W-:-:S02]  /*55d0*/  LEA R26, P3, R31, R70, 0x1 ;  /* 0x000000461f1a7211 */ /* 0x000fc400078608ff */
[----:B------:R-:W-:Y:S01]  /*55e0*/  LEA.HI.X.SX32 R17, R27, R92, 0x1, P4 ;  /* 0x0000005c1b117211 */ /* 0x000fe200020f0eff */
[----:B------:R-:W5:Y:S01]  /*55f0*/  LDS.64 R86, [R4+UR6+0xa00] ;  /* 0x000a000604567984 */ /* 0x000f620008000a00 */
[----:B------:R-:W-:Y:S02]  /*5600*/  LEA R24, P4, R29, R70, 0x1 ;  /* 0x000000461d187211 */ /* 0x000fe400078808ff */
[----:B------:R-:W-:Y:S01]  /*5610*/  LEA.HI.X.SX32 R21, R28, R92, 0x1, P6 ;  /* 0x0000005c1c157211 */ /* 0x000fe200030f0eff */
[----:B------:R-:W5:Y:S01]  /*5620*/  LDS.64 R88, [R4+UR6+0xc00] ;  /* 0x000c000604587984 */ /* 0x000f620008000a00 */
[----:B------:R-:W-:Y:S02]  /*5630*/  LEA R28, P6, R33, R70, 0x1 ;  /* 0x00000046211c7211 */ /* 0x000fe400078c08ff */
[----:B------:R-:W-:Y:S01]  /*5640*/  LEA.HI.X.SX32 R27, R31, R92, 0x1, P3 ;  /* 0x0000005c1f1b7211 */ /* 0x000fe200018f0eff */
[----:B------:R-:W5:Y:S01]  /*5650*/  LDS.64 R90, [R4+UR6+0xe00] ;  /* 0x000e0006045a7984 */ /* 0x000f620008000a00 */
[----:B------:R-:W-:-:S02]  /*5660*/  LEA R32, P3, R37, R70, 0x1 ;  /* 0x0000004625207211 */ /* 0x000fc400078608ff */
[----:B------:R-:W-:Y:S01]  /*5670*/  LEA.HI.X.SX32 R25, R29, R92, 0x1, P4 ;  /* 0x0000005c1d197211 */ /* 0x000fe200020f0eff */
[----:B----4-:R-:W-:Y:S01]  /*5680*/  UIMAD UR4, UR7, UR4, URZ ;  /* 0x00000004070472a4 */ /* 0x010fe2000f8e02ff */
[----:B------:R-:W-:Y:S02]  /*5690*/  LEA R30, P4, R35, R70, 0x1 ;  /* 0x00000046231e7211 */ /* 0x000fe400078808ff */
[----:B------:R-:W-:Y:S01]  /*56a0*/  LEA.HI.X.SX32 R29, R33, R92, 0x1, P6 ;  /* 0x0000005c211d7211 */ /* 0x000fe200030f0eff */
[----:B------:R-:W-:Y:S01]  /*56b0*/  USHF.L.U32 UR7, UR4, 0x2, URZ ;  /* 0x0000000204077899 */ /* 0x000fe200080006ff */
[----:B------:R-:W-:Y:S01]  /*56c0*/  LEA R34, P6, R39, R70, 0x1 ;  /* 0x0000004627227211 */ /* 0x000fe200078c08ff */
[----:B------:R-:W-:Y:S01]  /*56d0*/  UIMAD.WIDE UR4, UR4, 0x4, URZ ;  /* 0x00000004040478a5 */ /* 0x000fe2000f8e02ff */
[----:B------:R-:W-:Y:S01]  /*56e0*/  LEA.HI.X.SX32 R33, R37, R92, 0x1, P3 ;  /* 0x0000005c25217211 */ /* 0x000fe200018f0eff */
[----:B0-----:R-:W-:Y:S01]  /*56f0*/  STG.E.U16 desc[UR10][R8.64], R76 ;  /* 0x0000004c08007986 */ /* 0x001fe2000c10150a */
[----:B------:R-:W-:Y:S01]  /*5700*/  FSETP.NEU.AND P0, PT, R69, RZ, PT ;  /* 0x000000ff4500720b */ /* 0x000fe20003f0d000 */
[C---:B------:R-:W-:Y:S01]  /*5710*/  IMAD R69, R52.reuse, 0x8, R67 ;  /* 0x0000000834457824 */ /* 0x040fe200078e0243 */
[----:B------:R-:W-:Y:S01]  /*5720*/  LEA R38, P3, R43, R70, 0x1 ;  /* 0x000000462b267211 */ /* 0x000fe200078608ff */
[----:B-1----:R-:W-:Y:S01]  /*5730*/  STG.E.U16 desc[UR10][R10.64], R78 ;  /* 0x0000004e0a007986 */ /* 0x002fe2000c10150a */
[----:B------:R-:W-:Y:S01]  /*5740*/  LEA.HI.X.SX32 R31, R35, R92, 0x1, P4 ;  /* 0x0000005c231f7211 */ /* 0x000fe200020f0eff */
[C---:B------:R-:W-:Y:S01]  /*5750*/  IMAD R71, R52.reuse, 0x8, R69 ;  /* 0x0000000834477824 */ /* 0x040fe200078e0245 */
[----:B------:R-:W-:Y:S01]  /*5760*/  LEA R36, P4, R41, R70, 0x1 ;  /* 0x0000004629247211 */ /* 0x000fe200078808ff */
[----:B--2---:R0:W-:Y:S01]  /*5770*/  STG.E.U16 desc[UR10][R12.64], R80 ;  /* 0x000000500c007986 */ /* 0x0041e2000c10150a */
[----:B------:R-:W-:Y:S01]  /*5780*/  LEA.HI.X.SX32 R35, R39, R92, 0x1, P6 ;  /* 0x0000005c27237211 */ /* 0x000fe200030f0eff */
[C---:B------:R-:W-:Y:S01]  /*5790*/  IMAD R74, R52.reuse, 0x8, R71 ;  /* 0x00000008344a7824 */ /* 0x040fe200078e0247 */
[----:B------:R-:W-:Y:S01]  /*57a0*/  LEA R40, P6, R45, R70, 0x1 ;  /* 0x000000462d287211 */ /* 0x000fe200078c08ff */
[----:B---3--:R1:W-:Y:S01]  /*57b0*/  STG.E.U16 desc[UR10][R14.64], R82 ;  /* 0x000000520e007986 */ /* 0x0083e2000c10150a */
[----:B------:R-:W-:Y:S01]  /*57c0*/  LEA.HI.X.SX32 R39, R43, R92, 0x1, P3 ;  /* 0x0000005c2b277211 */ /* 0x000fe200018f0eff */
[----:B------:R-:W-:Y:S01]  /*57d0*/  IMAD R75, R52, 0x8, R74 ;  /* 0x00000008344b7824 */ /* 0x000fe200078e024a */
[----:B------:R-:W-:Y:S01]  /*57e0*/  LEA R44, P3, R49, R70, 0x1 ;  /* 0x00000046312c7211 */ /* 0x000fe200078608ff */
[----:B-----5:R2:W-:Y:S01]  /*57f0*/  STG.E.U16 desc[UR10][R16.64], R84 ;  /* 0x0000005410007986 */ /* 0x0205e2000c10150a */
[----:B------:R-:W-:-:S02]  /*5800*/  LEA.HI.X.SX32 R37, R41, R92, 0x1, P4 ;  /* 0x0000005c29257211 */ /* 0x000fc400020f0eff */
[----:B------:R-:W-:Y:S01]  /*5810*/  LEA R42, P4, R47, R70, 0x1 ;  /* 0x000000462f2a7211 */ /* 0x000fe200078808ff */
[----:B------:R3:W-:Y:S01]  /*5820*/  STG.E.U16 desc[UR10][R18.64], R86 ;  /* 0x0000005612007986 */ /* 0x0007e2000c10150a */
[----:B------:R-:W-:Y:S02]  /*5830*/  LEA.HI.X.SX32 R41, R45, R92, 0x1, P6 ;  /* 0x0000005c2d297211 */ /* 0x000fe400030f0eff */
[----:B------:R-:W-:Y:S01]  /*5840*/  LEA R46, P6, R51, R70, 0x1 ;  /* 0x00000046332e7211 */ /* 0x000fe200078c08ff */
[----:B------:R4:W-:Y:S01]  /*5850*/  STG.E.U16 desc[UR10][R20.64], R88 ;  /* 0x0000005814007986 */ /* 0x0009e2000c10150a */
[----:B------:R-:W-:Y:S02]  /*5860*/  LEA.HI.X.SX32 R45, R49, R92, 0x1, P3 ;  /* 0x0000005c312d7211 */ /* 0x000fe400018f0eff */
[----:B------:R-:W-:Y:S01]  /*5870*/  LEA R50, P3, R55, R70, 0x1 ;  /* 0x0000004637327211 */ /* 0x000fe200078608ff */
[----:B------:R-:W-:Y:S01]  /*5880*/  STG.E.U16 desc[UR10][R24.64], R90 ;  /* 0x0000005a18007986 */ /* 0x000fe2000c10150a */
[----:B------:R-:W-:-:S02]  /*5890*/  LEA.HI.X.SX32 R43, R47, R92, 0x1, P4 ;  /* 0x0000005c2f2b7211 */ /* 0x000fc400020f0eff */
[----:B------:R-:W-:Y:S02]  /*58a0*/  LEA R48, P4, R53, R70, 0x1 ;  /* 0x0000004635307211 */ /* 0x000fe400078808ff */
[----:B------:R-:W-:Y:S02]  /*58b0*/  LEA.HI.X.SX32 R47, R51, R92, 0x1, P6 ;  /* 0x0000005c332f7211 */ /* 0x000fe400030f0eff */
[----:B------:R-:W-:Y:S02]  /*58c0*/  FSETP.NEU.AND P1, PT, R56, RZ, PT ;  /* 0x000000ff3800720b */ /* 0x000fe40003f2d000 */
[----:B------:R-:W-:Y:S02]  /*58d0*/  LEA R52, P6, R57, R70, 0x1 ;  /* 0x0000004639347211 */ /* 0x000fe400078c08ff */
[----:B------:R-:W-:Y:S02]  /*58e0*/  LEA.HI.X.SX32 R51, R55, R92, 0x1, P3 ;  /* 0x0000005c37337211 */ /* 0x000fe400018f0eff */
[----:B------:R-:W-:-:S02]  /*58f0*/  LEA R56, P3, R61, R70, 0x1 ;  /* 0x000000463d387211 */ /* 0x000fc400078608ff */
[----:B------:R-:W-:Y:S02]  /*5900*/  FSETP.NEU.AND P2, PT, R54, RZ, PT ;  /* 0x000000ff3600720b */ /* 0x000fe40003f4d000 */
[----:B------:R-:W-:Y:S02]  /*5910*/  LEA.HI.X.SX32 R49, R53, R92, 0x1, P4 ;  /* 0x0000005c35317211 */ /* 0x000fe400020f0eff */
[----:B------:R-:W-:Y:S02]  /*5920*/  LEA R54, P4, R59, R70, 0x1 ;  /* 0x000000463b367211 */ /* 0x000fe400078808ff */
[----:B------:R-:W-:Y:S02]  /*5930*/  LEA.HI.X.SX32 R53, R57, R92, 0x1, P6 ;  /* 0x0000005c39357211 */ /* 0x000fe400030f0eff */
[----:B------:R-:W-:Y:S02]  /*5940*/  LEA R58, P6, R63, R70, 0x1 ;  /* 0x000000463f3a7211 */ /* 0x000fe400078c08ff */
[----:B------:R-:W-:-:S02]  /*5950*/  LEA.HI.X.SX32 R57, R61, R92, 0x1, P3 ;  /* 0x0000005c3d397211 */ /* 0x000fc400018f0eff */
[----:B------:R-:W-:Y:S02]  /*5960*/  LEA R62, P3, R65, R70, 0x1 ;  /* 0x00000046413e7211 */ /* 0x000fe400078608ff */
[-C--:B------:R-:W-:Y:S02]  /*5970*/  LEA.HI.X.SX32 R55, R59, R92.reuse, 0x1, P4 ;  /* 0x0000005c3b377211 */ /* 0x080fe400020f0eff */
[----:B------:R-:W-:Y:S02]  /*5980*/  LEA.HI.X.SX32 R59, R63, R92, 0x1, P6 ;  /* 0x0000005c3f3b7211 */ /* 0x000fe400030f0eff */
[----:B------:R-:W-:Y:S02]  /*5990*/  LEA R4, P6, R67, R70, 0x1 ;  /* 0x0000004643047211 */ /* 0x000fe400078c08ff */
[----:B------:R-:W-:Y:S02]  /*59a0*/  LEA.HI.X.SX32 R63, R65, R92, 0x1, P3 ;  /* 0x0000005c413f7211 */ /* 0x000fe400018f0eff */
[----:B------:R-:W-:-:S02]  /*59b0*/  LEA R66, P3, R71, R70, 0x1 ;  /* 0x0000004647427211 */ /* 0x000fc400078608ff */
[-C--:B------:R-:W-:Y:S02]  /*59c0*/  LEA.HI.X.SX32 R5, R67, R92.reuse, 0x1, P6 ;  /* 0x0000005c43057211 */ /* 0x080fe400030f0eff */
[----:B------:R-:W-:Y:S02]  /*59d0*/  LEA.HI.X.SX32 R67, R71, R92, 0x1, P3 ;  /* 0x0000005c47437211 */ /* 0x000fe400018f0eff */
[----:B------:R-:W-:Y:S02]  /*59e0*/  FSETP.NEU.AND P3, PT, R6, RZ, PT ;  /* 0x000000ff0600720b */ /* 0x000fe40003f6d000 */
[----:B0-----:R-:W-:Y:S02]  /*59f0*/  PRMT R13, R76, 0x7632, R13 ;  /* 0x000076324c0d7816 */ /* 0x001fe4000000000d */
[----:B------:R-:W-:Y:S02]  /*5a00*/  PRMT R6, R78, 0x7632, R6 ;  /* 0x000076324e067816 */ /* 0x000fe40000000006 */
[----:B-1----:R-:W-:Y:S01]  /*5a10*/  PRMT R15, R80, 0x7632, R15 ;  /* 0x00007632500f7816 */ /* 0x002fe2000000000f */
[----:B------:R0:W-:Y:S01]  /*5a20*/  STG.E.U16 desc[UR10][R26.64], R13 ;  /* 0x0000000d1a007986 */ /* 0x0001e2000c10150a */
[----:B------:R-:W-:-:S02]  /*5a30*/  PRMT R8, R82, 0x7632, R8 ;  /* 0x0000763252087816 */ /* 0x000fc40000000008 */
[----:B--2---:R-:W-:Y:S01]  /*5a40*/  PRMT R17, R84, 0x7632, R17 ;  /* 0x0000763254117816 */ /* 0x004fe20000000011 */
[----:B------:R1:W-:Y:S01]  /*5a50*/  STG.E.U16 desc[UR10][R28.64], R6 ;  /* 0x000000061c007986 */ /* 0x0003e2000c10150a */
[----:B---3--:R-:W-:Y:S02]  /*5a60*/  PRMT R18, R86, 0x7632, R18 ;  /* 0x0000763256127816 */ /* 0x008fe40000000012 */
[----:B------:R-:W-:Y:S01]  /*5a70*/  PRMT R19, R88, 0x7632, R19 ;  /* 0x0000763258137816 */ /* 0x000fe20000000013 */
[----:B------:R2:W-:Y:S01]  /*5a80*/  STG.E.U16 desc[UR10][R30.64], R15 ;  /* 0x0000000f1e007986 */ /* 0x0005e2000c10150a */
[----:B----4-:R-:W-:Y:S02]  /*5a90*/  PRMT R20, R90, 0x7632, R20 ;  /* 0x000076325a147816 */ /* 0x010fe40000000014 */
[-C--:B------:R-:W-:Y:S01]  /*5aa0*/  LEA R60, P4, R64, R70.reuse, 0x1 ;  /* 0x00000046403c7211 */ /* 0x080fe200078808ff */
[----:B------:R3:W-:Y:S01]  /*5ab0*/  STG.E.U16 desc[UR10][R32.64], R8 ;  /* 0x0000000820007986 */ /* 0x0007e2000c10150a */
[----:B------:R-:W-:Y:S01]  /*5ac0*/  LEA R68, P6, R74, R70, 0x1 ;  /* 0x000000464a447211 */ /* 0x000fe200078c08ff */
[----:B0-----:R-:W0:Y:S01]  /*5ad0*/  LDC.64 R12, c[0x0][0x3a0] ;  /* 0x0000e800ff0c7b82 */ /* 0x001e220000000a00 */
[----:B------:R-:W-:Y:S01]  /*5ae0*/  LEA.HI.X.SX32 R61, R64, R92, 0x1, P4 ;  /* 0x0000005c403d7211 */ /* 0x000fe200020f0eff */
[----:B------:R4:W-:Y:S01]  /*5af0*/  STG.E.U16 desc[UR10][R34.64], R17 ;  /* 0x0000001122007986 */ /* 0x0009e2000c10150a */
[----:B------:R-:W-:-:S02]  /*5b00*/  LEA R64, P4, R69, R70, 0x1 ;  /* 0x0000004645407211 */ /* 0x000fc400078808ff */
[----:B-1----:R-:W-:Y:S01]  /*5b10*/  PRMT R29, R77, 0x7632, R29 ;  /* 0x000076324d1d7816 */ /* 0x002fe2000000001d */
[----:B------:R-:W-:Y:S01]  /*5b20*/  STG.E.U16 desc[UR10][R36.64], R18 ;  /* 0x0000001224007986 */ /* 0x000fe2000c10150a */
[----:B--2---:R-:W-:Y:S02]  /*5b30*/  PRMT R30, R79, 0x7632, R30 ;  /* 0x000076324f1e7816 */ /* 0x004fe4000000001e */
[----:B------:R-:W-:Y:S01]  /*5b40*/  LEA.HI.X.SX32 R65, R69, R92, 0x1, P4 ;  /* 0x0000005c45417211 */ /* 0x000fe200020f0eff */
[----:B------:R-:W-:Y:S01]  /*5b50*/  STG.E.U16 desc[UR10][R38.64], R19 ;  /* 0x0000001326007986 */ /* 0x000fe2000c10150a */
[----:B------:R-:W-:Y:S02]  /*5b60*/  PRMT R31, R81, 0x7632, R31 ;  /* 0x00007632511f7816 */ /* 0x000fe4000000001f */
[----:B------:R-:W-:Y:S01]  /*5b70*/  LEA R70, P4, R75, R70, 0x1 ;  /* 0x000000464b467211 */ /* 0x000fe200078808ff */
[----:B------:R-:W-:Y:S01]  /*5b80*/  STG.E.U16 desc[UR10][R40.64], R20 ;  /* 0x0000001428007986 */ /* 0x000fe2000c10150a */
[----:B------:R-:W-:-:S02]  /*5b90*/  PRMT R10, R83, 0x7632, R10 ;  /* 0x00007632530a7816 */ /* 0x000fc4000000000a */
[----:B---3--:R-:W-:Y:S01]  /*5ba0*/  PRMT R32, R85, 0x7632, R32 ;  /* 0x0000763255207816 */ /* 0x008fe20000000020 */
[----:B------:R-:W-:Y:S01]  /*5bb0*/  STG.E.U16 desc[UR10][R42.64], R77 ;  /* 0x0000004d2a007986 */ /* 0x000fe2000c10150a */
[----:B------:R-:W-:Y:S02]  /*5bc0*/  PRMT R33, R87, 0x7632, R33 ;  /* 0x0000763257217816 */ /* 0x000fe40000000021 */
[-C--:B------:R-:W-:Y:S01]  /*5bd0*/  LEA.HI.X.SX32 R69, R74, R92.reuse, 0x1, P6 ;  /* 0x0000005c4a457211 */ /* 0x080fe200030f0eff */
[----:B------:R-:W-:Y:S01]  /*5be0*/  STG.E.U16 desc[UR10][R44.64], R79 ;  /* 0x0000004f2c007986 */ /* 0x000fe2000c10150a */
[----:B----4-:R-:W-:Y:S02]  /*5bf0*/  PRMT R34, R89, 0x7632, R34 ;  /* 0x0000763259227816 */ /* 0x010fe40000000022 */
[----:B------:R-:W-:Y:S01]  /*5c00*/  LEA.HI.X.SX32 R71, R75, R92, 0x1, P4 ;  /* 0x0000005c4b477211 */ /* 0x000fe200020f0eff */
[----:B------:R-:W-:Y:S01]  /*5c10*/  STG.E.U16 desc[UR10][R46.64], R81 ;  /* 0x000000512e007986 */ /* 0x000fe2000c10150a */
[----:B------:R-:W-:-:S02]  /*5c20*/  PRMT R35, R91, 0x7632, R35 ;  /* 0x000076325b237816 */ /* 0x000fc40000000023 */
[----:B------:R-:W-:Y:S01]  /*5c30*/  FSEL R6, R7, -INF , P2 ;  /* 0xff80000007067808 */ /* 0x000fe20001000000 */
[----:B------:R-:W-:Y:S01]  /*5c40*/  STG.E.U16 desc[UR10][R48.64], R83 ;  /* 0x0000005330007986 */ /* 0x000fe2000c10150a */
[----:B------:R-:W-:Y:S02]  /*5c50*/  FSEL R9, R22, -INF , P1 ;  /* 0xff80000016097808 */ /* 0x000fe40000800000 */
[----:B------:R-:W-:Y:S01]  /*5c60*/  FSEL R7, R72, -INF , P0 ;  /* 0xff80000048077808 */ /* 0x000fe20000000000 */
[----:B------:R-:W-:Y:S01]  /*5c70*/  STG.E.U16 desc[UR10][R50.64], R85 ;  /* 0x0000005532007986 */ /* 0x000fe2000c10150a */
[----:B------:R-:W-:Y:S01]  /*5c80*/  FSEL R73, R73, -INF , P3 ;  /* 0xff80000049497808 */ /* 0x000fe20001800000 */
[----:B------:R-:W-:Y:S01]  /*5c90*/  FFMA R8, R6, 0.69314718246459960938, R23 ;  /* 0x3f31721806087823 */ /* 0x000fe20000000017 */
[----:B------:R-:W-:Y:S01]  /*5ca0*/  LOP3.LUT R2, R2, 0x1c, RZ, 0xc0, !PT ;  /* 0x0000001c02027812 */ /* 0x000fe200078ec0ff */
[----:B------:R-:W-:Y:S01]  /*5cb0*/  STG.E.U16 desc[UR10][R52.64], R87 ;  /* 0x0000005734007986 */ /* 0x000fe2000c10150a */
[----:B------:R-:W-:Y:S01]  /*5cc0*/  FFMA R9, R9, 0.69314718246459960938, R224 ;  /* 0x3f31721809097823 */ /* 0x000fe200000000e0 */
[----:B------:R-:W-:Y:S01]  /*5cd0*/  FFMA R11, R73, 0.69314718246459960938, R128 ;  /* 0x3f317218490b7823 */ /* 0x000fe20000000080 */
[----:B------:R-:W-:Y:S01]  /*5ce0*/  LEA R2, R2, UR6, 0x2 ;  /* 0x0000000602027c11 */ /* 0x000fe2000f8e10ff */
[----:B------:R-:W-:Y:S04]  /*5cf0*/  STG.E.U16 desc[UR10][R54.64], R89 ;  /* 0x0000005936007986 */ /* 0x000fe8000c10150a */
[----:B------:R-:W-:Y:S04]  /*5d00*/  STG.E.U16 desc[UR10][R56.64], R91 ;  /* 0x0000005b38007986 */ /* 0x000fe8000c10150a */
[----:B------:R-:W-:Y:S04]  /*5d10*/  STG.E.U16 desc[UR10][R58.64], R29 ;  /* 0x0000001d3a007986 */ /* 0x000fe8000c10150a */
[----:B------:R-:W-:Y:S04]  /*5d20*/  STG.E.U16 desc[UR10][R60.64], R30 ;  /* 0x0000001e3c007986 */ /* 0x000fe8000c10150a */
[----:B------:R-:W-:Y:S04]  /*5d30*/  STG.E.U16 desc[UR10][R62.64], R31 ;  /* 0x0000001f3e007986 */ /* 0x000fe8000c10150a */
[----:B------:R1:W-:Y:S04]  /*5d40*/  STG.E.U16 desc[UR10][R4.64], R10 ;  /* 0x0000000a04007986 */ /* 0x0003e8000c10150a */
[----:B------:R2:W-:Y:S04]  /*5d50*/  STG.E.U16 desc[UR10][R64.64], R32 ;  /* 0x0000002040007986 */ /* 0x0005e8000c10150a */
[----:B------:R2:W-:Y:S04]  /*5d60*/  STG.E.U16 desc[UR10][R66.64], R33 ;  /* 0x0000002142007986 */ /* 0x0005e8000c10150a */
[----:B------:R2:W-:Y:S01]  /*5d70*/  STG.E.U16 desc[UR10][R68.64], R34 ;  /* 0x0000002244007986 */ /* 0x0005e2000c10150a */
[----:B-1----:R-:W-:Y:S01]  /*5d80*/  FFMA R10, R7, 0.69314718246459960938, R130 ;  /* 0x3f317218070a7823 */ /* 0x002fe20000000082 */
[----:B------:R-:W-:-:S02]  /*5d90*/  IMAD.SHL.U32 R5, R0, 0x4, RZ ;  /* 0x0000000400057824 */ /* 0x000fc400078e00ff */
[----:B------:R2:W-:Y:S01]  /*5da0*/  STG.E.U16 desc[UR10][R70.64], R35 ;  /* 0x0000002346007986 */ /* 0x0005e2000c10150a */
[----:B------:R-:W-:Y:S01]  /*5db0*/  IMAD.HI R0, R0, 0x4, RZ ;  /* 0x0000000400007827 */ /* 0x000fe200078e02ff */
[----:B------:R-:W-:Y:S01]  /*5dc0*/  BAR.SYNC.DEFER_BLOCKING 0x0 ;  /* 0x0000000000007b1d */ /* 0x000fe20000010000 */
[----:B0-----:R-:W-:-:S04]  /*5dd0*/  IADD3 R4, P0, P1, R5, UR7, R12 ;  /* 0x0000000705047c10 */ /* 0x001fc8000f91e00c */
[----:B------:R-:W-:Y:S01]  /*5de0*/  IADD3.X R5, PT, PT, R0, UR5, R13, P0, P1 ;  /* 0x0000000500057c10 */ /* 0x000fe200087e240d */
[----:B------:R2:W-:Y:S02]  /*5df0*/  STS.128 [R2], R8 ;  /* 0x0000000802007388 */ /* 0x0005e40000000c00 */
[----:B------:R-:W-:Y:S06]  /*5e00*/  BAR.SYNC.DEFER_BLOCKING 0x0 ;  /* 0x0000000000007b1d */ /* 0x000fec0000010000 */
[----:B------:R-:W-:Y:S05]  /*5e10*/  @P5 EXIT ;  /* 0x000000000000594d */ /* 0x000fea0003800000 */
[----:B------:R-:W0:Y:S04]  /*5e20*/  LDS R3, [R3] ;  /* 0x0000000003037984 */ /* 0x000e280000000800 */
[----:B0-----:R-:W-:Y:S01]  /*5e30*/  STG.E desc[UR10][R4.64], R3 ;  /* 0x0000000304007986 */ /* 0x001fe2000c10190a */
[----:B------:R-:W-:Y:S05]  /*5e40*/  EXIT ;  /* 0x000000000000794d */ /* 0x000fea0003800000 */
.L_x_2:
[----:B------:R-:W-:-:S00]  /*5e50*/  BRA `(.L_x_2) ;  /* 0xfffffffc00fc7947 */ /* 0x000fc0000383ffff */
[----:B------:R-:W-:-:S00]  /*5e60*/  NOP ;  /* 0x0000000000007918 */ /* 0x000fc00000000000 */
        /* <DEDUP_REMOVED lines=9> */
.L_x_3:


//--------------------- .nv.global.init           --------------------------
	.section	.nv.global.init,"aw",@progbits
.nv.global.init:
	.type		_$_str,@object
	.size		_$_str,(.L_0 - _$_str)
_$_str:
        /*0000*/ 	.byte	0x5f, 0x5f, 0x43, 0x55, 0x44, 0x41, 0x5f, 0x46, 0x54, 0x5a, 0x00
.L_0:


//--------------------- .nv.shared.attn_fwd       --------------------------
	.section	.nv.shared.attn_fwd,"aw",@nobits
	.sectionflags	@""
	.align	16
	.zero		1024


//--------------------- .nv.shared.reserved.0     --------------------------
	.section	.nv.shared.reserved.0,"aw",@nobits
	.weak		__nv_reservedSMEM_offset_0_alias
	.size		__nv_reservedSMEM_offset_0_alias, 0, 64
	.other		__nv_reservedSMEM_offset_0_alias,@"STO_CUDA_RESERVED_SHARED STV_DEFAULT"
__nv_reservedSMEM_offset_0_alias:
	.zero		0
	.zero		64


//--------------------- .nv.constant0.attn_fwd    --------------------------
	.section	.nv.constant0.attn_fwd,"a",@progbits
	.sectionflags	@""
	.align	4
.nv.constant0.attn_fwd:
	.zero		1032


//--------------------- SYMBOLS --------------------------

	.type		.nv.reservedSmem.offset0,@object
	.size		.nv.reservedSmem.offset0,0x4
	.type		.nv.reservedSmem.cap,@object
	.size		.nv.reservedSmem.cap,0x4
